//
// Generated by NVIDIA NVVM Compiler
//
// Compiler Build ID: CL-36424714
// Cuda compilation tools, release 13.0, V13.0.88
// Based on NVVM 20.0.0
//

.version 9.0
.target sm_100
.address_size 64

	// .globl	_Z13cudaMatrixAddPfS_S_

.visible .entry _Z13cudaMatrixAddPfS_S_(
	.param .u64 .ptr .align 1 _Z13cudaMatrixAddPfS_S__param_0,
	.param .u64 .ptr .align 1 _Z13cudaMatrixAddPfS_S__param_1,
	.param .u64 .ptr .align 1 _Z13cudaMatrixAddPfS_S__param_2
)
{
	.reg .b32 	%r<5>;
	.reg .b32 	%f<4>;
	.reg .b64 	%rd<11>;

	ld.param.u64 	%rd1, [_Z13cudaMatrixAddPfS_S__param_0];
	ld.param.u64 	%rd2, [_Z13cudaMatrixAddPfS_S__param_1];
	ld.param.u64 	%rd3, [_Z13cudaMatrixAddPfS_S__param_2];
	cvta.to.global.u64 	%rd4, %rd3;
	cvta.to.global.u64 	%rd5, %rd2;
	cvta.to.global.u64 	%rd6, %rd1;
	mov.u32 	%r1, %tid.x;
	mov.u32 	%r2, %ctaid.x;
	mov.u32 	%r3, %ntid.x;
	mad.lo.s32 	%r4, %r2, %r3, %r1;
	mul.wide.u32 	%rd7, %r4, 4;
	add.s64 	%rd8, %rd6, %rd7;
	ld.global.f32 	%f1, [%rd8];
	add.s64 	%rd9, %rd5, %rd7;
	ld.global.f32 	%f2, [%rd9];
	add.f32 	%f3, %f1, %f2;
	add.s64 	%rd10, %rd4, %rd7;
	st.global.f32 	[%rd10], %f3;
	ret;

}
	// .globl	_Z14cudaMatrixMultPfS_S_
.visible .entry _Z14cudaMatrixMultPfS_S_(
	.param .u64 .ptr .align 1 _Z14cudaMatrixMultPfS_S__param_0,
	.param .u64 .ptr .align 1 _Z14cudaMatrixMultPfS_S__param_1,
	.param .u64 .ptr .align 1 _Z14cudaMatrixMultPfS_S__param_2
)
{
	.reg .pred 	%p<11>;
	.reg .b32 	%r<104>;
	.reg .b32 	%f<67>;
	.reg .b64 	%rd<69>;

	ld.param.u64 	%rd4, [_Z14cudaMatrixMultPfS_S__param_0];
	ld.param.u64 	%rd5, [_Z14cudaMatrixMultPfS_S__param_1];
	ld.param.u64 	%rd6, [_Z14cudaMatrixMultPfS_S__param_2];
	cvta.to.global.u64 	%rd1, %rd5;
	cvta.to.global.u64 	%rd2, %rd4;
	cvta.to.global.u64 	%rd3, %rd6;
	mov.u32 	%r1, %nctaid.x;
	and.b32  	%r2, %r1, 7;
	add.s32 	%r3, %r2, -1;
	and.b32  	%r4, %r1, 2147483640;
	and.b32  	%r53, %r1, -8;
	neg.s32 	%r5, %r53;
	shl.b32 	%r6, %r1, 3;
	mov.b32 	%r89, 0;
$L__BB1_1:
	mul.lo.s32 	%r8, %r89, %r1;
	add.s32 	%r9, %r89, 1;
	add.s32 	%r55, %r89, 2;
	mul.lo.s32 	%r10, %r1, %r55;
	add.s32 	%r56, %r89, 3;
	mul.lo.s32 	%r11, %r1, %r56;
	add.s32 	%r57, %r89, 4;
	mul.lo.s32 	%r12, %r1, %r57;
	add.s32 	%r58, %r89, 5;
	mul.lo.s32 	%r13, %r1, %r58;
	add.s32 	%r59, %r89, 6;
	mul.lo.s32 	%r14, %r1, %r59;
	add.s32 	%r60, %r89, 7;
	mul.lo.s32 	%r15, %r1, %r60;
	mov.b32 	%r90, 0;
$L__BB1_2:
	setp.lt.u32 	%p1, %r1, 8;
	add.s32 	%r17, %r90, %r8;
	mov.f32 	%f66, 0f00000000;
	mov.b32 	%r102, 0;
	@%p1 bra 	$L__BB1_5;
	mad.lo.s32 	%r99, %r1, %r9, %r90;
	add.s32 	%r98, %r10, %r90;
	add.s32 	%r97, %r11, %r90;
	add.s32 	%r96, %r12, %r90;
	add.s32 	%r95, %r13, %r90;
	add.s32 	%r94, %r14, %r90;
	add.s32 	%r93, %r15, %r90;
	add.s32 	%r62, %r8, %r90;
	add.s32 	%r91, %r62, 3;
	mov.f32 	%f66, 0f00000000;
	mov.u32 	%r92, %r17;
	mov.u32 	%r100, %r5;
$L__BB1_4:
	.pragma "nounroll";
	add.s32 	%r63, %r91, -3;
	mul.wide.u32 	%rd7, %r63, 4;
	add.s64 	%rd8, %rd2, %rd7;
	ld.global.f32 	%f16, [%rd8];
	mul.wide.u32 	%rd9, %r92, 4;
	add.s64 	%rd10, %rd1, %rd9;
	ld.global.f32 	%f17, [%rd10];
	fma.rn.f32 	%f18, %f16, %f17, %f66;
	add.s32 	%r64, %r91, -2;
	mul.wide.u32 	%rd11, %r64, 4;
	add.s64 	%rd12, %rd2, %rd11;
	ld.global.f32 	%f19, [%rd12];
	mul.wide.u32 	%rd13, %r99, 4;
	add.s64 	%rd14, %rd1, %rd13;
	ld.global.f32 	%f20, [%rd14];
	fma.rn.f32 	%f21, %f19, %f20, %f18;
	add.s32 	%r65, %r91, -1;
	mul.wide.u32 	%rd15, %r65, 4;
	add.s64 	%rd16, %rd2, %rd15;
	ld.global.f32 	%f22, [%rd16];
	mul.wide.u32 	%rd17, %r98, 4;
	add.s64 	%rd18, %rd1, %rd17;
	ld.global.f32 	%f23, [%rd18];
	fma.rn.f32 	%f24, %f22, %f23, %f21;
	add.s32 	%r66, %r91, 4;
	mul.wide.u32 	%rd19, %r91, 4;
	add.s64 	%rd20, %rd2, %rd19;
	ld.global.f32 	%f25, [%rd20];
	mul.wide.u32 	%rd21, %r97, 4;
	add.s64 	%rd22, %rd1, %rd21;
	ld.global.f32 	%f26, [%rd22];
	fma.rn.f32 	%f27, %f25, %f26, %f24;
	add.s32 	%r67, %r91, 1;
	mul.wide.u32 	%rd23, %r67, 4;
	add.s64 	%rd24, %rd2, %rd23;
	ld.global.f32 	%f28, [%rd24];
	mul.wide.u32 	%rd25, %r96, 4;
	add.s64 	%rd26, %rd1, %rd25;
	ld.global.f32 	%f29, [%rd26];
	fma.rn.f32 	%f30, %f28, %f29, %f27;
	add.s32 	%r68, %r91, 2;
	mul.wide.u32 	%rd27, %r68, 4;
	add.s64 	%rd28, %rd2, %rd27;
	ld.global.f32 	%f31, [%rd28];
	mul.wide.u32 	%rd29, %r95, 4;
	add.s64 	%rd30, %rd1, %rd29;
	ld.global.f32 	%f32, [%rd30];
	fma.rn.f32 	%f33, %f31, %f32, %f30;
	add.s32 	%r69, %r91, 3;
	mul.wide.u32 	%rd31, %r69, 4;
	add.s64 	%rd32, %rd2, %rd31;
	ld.global.f32 	%f34, [%rd32];
	mul.wide.u32 	%rd33, %r94, 4;
	add.s64 	%rd34, %rd1, %rd33;
	ld.global.f32 	%f35, [%rd34];
	fma.rn.f32 	%f36, %f34, %f35, %f33;
	mul.wide.u32 	%rd35, %r66, 4;
	add.s64 	%rd36, %rd2, %rd35;
	ld.global.f32 	%f37, [%rd36];
	mul.wide.u32 	%rd37, %r93, 4;
	add.s64 	%rd38, %rd1, %rd37;
	ld.global.f32 	%f38, [%rd38];
	fma.rn.f32 	%f66, %f37, %f38, %f36;
	add.s32 	%r100, %r100, 8;
	add.s32 	%r99, %r99, %r6;
	add.s32 	%r98, %r98, %r6;
	add.s32 	%r97, %r97, %r6;
	add.s32 	%r96, %r96, %r6;
	add.s32 	%r95, %r95, %r6;
	add.s32 	%r94, %r94, %r6;
	add.s32 	%r93, %r93, %r6;
	add.s32 	%r92, %r92, %r6;
	add.s32 	%r91, %r91, 8;
	setp.ne.s32 	%p2, %r100, 0;
	mov.u32 	%r102, %r4;
	@%p2 bra 	$L__BB1_4;
$L__BB1_5:
	setp.eq.s32 	%p3, %r2, 0;
	@%p3 bra 	$L__BB1_13;
	setp.lt.u32 	%p4, %r3, 3;
	@%p4 bra 	$L__BB1_8;
	add.s32 	%r70, %r17, %r102;
	mul.wide.u32 	%rd39, %r70, 4;
	add.s64 	%rd40, %rd2, %rd39;
	ld.global.f32 	%f40, [%rd40];
	add.s32 	%r71, %r102, %r89;
	mad.lo.s32 	%r72, %r71, %r1, %r90;
	mul.wide.u32 	%rd41, %r72, 4;
	add.s64 	%rd42, %rd1, %rd41;
	ld.global.f32 	%f41, [%rd42];
	fma.rn.f32 	%f42, %f40, %f41, %f66;
	add.s32 	%r73, %r70, 1;
	mul.wide.u32 	%rd43, %r73, 4;
	add.s64 	%rd44, %rd2, %rd43;
	ld.global.f32 	%f43, [%rd44];
	add.s32 	%r74, %r72, %r1;
	mul.wide.u32 	%rd45, %r74, 4;
	add.s64 	%rd46, %rd1, %rd45;
	ld.global.f32 	%f44, [%rd46];
	fma.rn.f32 	%f45, %f43, %f44, %f42;
	add.s32 	%r75, %r70, 2;
	mul.wide.u32 	%rd47, %r75, 4;
	add.s64 	%rd48, %rd2, %rd47;
	ld.global.f32 	%f46, [%rd48];
	add.s32 	%r76, %r74, %r1;
	mul.wide.u32 	%rd49, %r76, 4;
	add.s64 	%rd50, %rd1, %rd49;
	ld.global.f32 	%f47, [%rd50];
	fma.rn.f32 	%f48, %f46, %f47, %f45;
	add.s32 	%r77, %r70, 3;
	mul.wide.u32 	%rd51, %r77, 4;
	add.s64 	%rd52, %rd2, %rd51;
	ld.global.f32 	%f49, [%rd52];
	add.s32 	%r78, %r76, %r1;
	mul.wide.u32 	%rd53, %r78, 4;
	add.s64 	%rd54, %rd1, %rd53;
	ld.global.f32 	%f50, [%rd54];
	fma.rn.f32 	%f66, %f49, %f50, %f48;
	add.s32 	%r102, %r102, 4;
$L__BB1_8:
	and.b32  	%r79, %r1, 3;
	setp.eq.s32 	%p5, %r79, 0;
	@%p5 bra 	$L__BB1_13;
	setp.eq.s32 	%p6, %r79, 1;
	@%p6 bra 	$L__BB1_11;
	add.s32 	%r80, %r17, %r102;
	mul.wide.u32 	%rd55, %r80, 4;
	add.s64 	%rd56, %rd2, %rd55;
	ld.global.f32 	%f52, [%rd56];
	add.s32 	%r81, %r102, %r89;
	mad.lo.s32 	%r82, %r81, %r1, %r90;
	mul.wide.u32 	%rd57, %r82, 4;
	add.s64 	%rd58, %rd1, %rd57;
	ld.global.f32 	%f53, [%rd58];
	fma.rn.f32 	%f54, %f52, %f53, %f66;
	add.s32 	%r83, %r80, 1;
	mul.wide.u32 	%rd59, %r83, 4;
	add.s64 	%rd60, %rd2, %rd59;
	ld.global.f32 	%f55, [%rd60];
	add.s32 	%r84, %r82, %r1;
	mul.wide.u32 	%rd61, %r84, 4;
	add.s64 	%rd62, %rd1, %rd61;
	ld.global.f32 	%f56, [%rd62];
	fma.rn.f32 	%f66, %f55, %f56, %f54;
	add.s32 	%r102, %r102, 2;
$L__BB1_11:
	and.b32  	%r85, %r1, 1;
	setp.eq.b32 	%p7, %r85, 1;
	not.pred 	%p8, %p7;
	@%p8 bra 	$L__BB1_13;
	add.s32 	%r86, %r17, %r102;
	mul.wide.u32 	%rd63, %r86, 4;
	add.s64 	%rd64, %rd2, %rd63;
	ld.global.f32 	%f57, [%rd64];
	add.s32 	%r87, %r102, %r89;
	mad.lo.s32 	%r88, %r87, %r1, %r90;
	mul.wide.u32 	%rd65, %r88, 4;
	add.s64 	%rd66, %rd1, %rd65;
	ld.global.f32 	%f58, [%rd66];
	fma.rn.f32 	%f66, %f57, %f58, %f66;
$L__BB1_13:
	mul.wide.u32 	%rd67, %r17, 4;
	add.s64 	%rd68, %rd3, %rd67;
	st.global.f32 	[%rd68], %f66;
	add.s32 	%r90, %r90, 1;
	setp.ne.s32 	%p9, %r90, %r1;
	@%p9 bra 	$L__BB1_2;
	setp.ne.s32 	%p10, %r9, %r1;
	mov.u32 	%r89, %r9;
	@%p10 bra 	$L__BB1_1;
	ret;

}
	// .globl	_Z8zero_padPfS_
.visible .entry _Z8zero_padPfS_(
	.param .u64 .ptr .align 1 _Z8zero_padPfS__param_0,
	.param .u64 .ptr .align 1 _Z8zero_padPfS__param_1
)
{
	.reg .b32 	%r<9>;
	.reg .b32 	%f<2>;
	.reg .b64 	%rd<9>;

	ld.param.u64 	%rd1, [_Z8zero_padPfS__param_0];
	ld.param.u64 	%rd2, [_Z8zero_padPfS__param_1];
	cvta.to.global.u64 	%rd3, %rd2;
	cvta.to.global.u64 	%rd4, %rd1;
	mov.u32 	%r1, %tid.x;
	mov.u32 	%r2, %ctaid.x;
	mov.u32 	%r3, %ntid.x;
	mad.lo.s32 	%r4, %r2, %r3, %r1;
	mul.wide.u32 	%rd5, %r4, 4;
	add.s64 	%rd6, %rd4, %rd5;
	ld.global.f32 	%f1, [%rd6];
	add.s32 	%r5, %r2, 2;
	add.s32 	%r6, %r3, 4;
	mad.lo.s32 	%r7, %r5, %r6, %r1;
	add.s32 	%r8, %r7, 2;
	mul.wide.u32 	%rd7, %r8, 4;
	add.s64 	%rd8, %rd3, %rd7;
	st.global.f32 	[%rd8], %f1;
	ret;

}
	// .globl	_Z15cudaConvolutionPfS_S_
.visible .entry _Z15cudaConvolutionPfS_S_(
	.param .u64 .ptr .align 1 _Z15cudaConvolutionPfS_S__param_0,
	.param .u64 .ptr .align 1 _Z15cudaConvolutionPfS_S__param_1,
	.param .u64 .ptr .align 1 _Z15cudaConvolutionPfS_S__param_2
)
{
	.reg .b32 	%r<15>;
	.reg .b32 	%f<76>;
	.reg .b64 	%rd<22>;

	ld.param.u64 	%rd1, [_Z15cudaConvolutionPfS_S__param_0];
	ld.param.u64 	%rd2, [_Z15cudaConvolutionPfS_S__param_1];
	ld.param.u64 	%rd3, [_Z15cudaConvolutionPfS_S__param_2];
	cvta.to.global.u64 	%rd4, %rd2;
	cvta.to.global.u64 	%rd5, %rd1;
	mov.u32 	%r1, %tid.x;
	mov.u32 	%r2, %tid.y;
	mov.u32 	%r3, %ctaid.x;
	mov.u32 	%r4, %ntid.x;
	add.s32 	%r5, %r4, 4;
	mul.lo.s32 	%r6, %r3, 25;
	mad.lo.s32 	%r7, %r2, %r5, %r1;
	mul.wide.u32 	%rd6, %r7, 4;
	add.s64 	%rd7, %rd5, %rd6;
	ld.global.f32 	%f1, [%rd7];
	mul.wide.u32 	%rd8, %r6, 4;
	add.s64 	%rd9, %rd4, %rd8;
	ld.global.f32 	%f2, [%rd9];
	fma.rn.f32 	%f3, %f1, %f2, 0f00000000;
	ld.global.f32 	%f4, [%rd7+4];
	ld.global.f32 	%f5, [%rd9+4];
	fma.rn.f32 	%f6, %f4, %f5, %f3;
	ld.global.f32 	%f7, [%rd7+8];
	ld.global.f32 	%f8, [%rd9+8];
	fma.rn.f32 	%f9, %f7, %f8, %f6;
	ld.global.f32 	%f10, [%rd7+12];
	ld.global.f32 	%f11, [%rd9+12];
	fma.rn.f32 	%f12, %f10, %f11, %f9;
	add.s64 	%rd10, %rd7, 16;
	ld.global.f32 	%f13, [%rd7+16];
	ld.global.f32 	%f14, [%rd9+16];
	fma.rn.f32 	%f15, %f13, %f14, %f12;
	add.s32 	%r8, %r7, %r5;
	mul.wide.s32 	%rd11, %r4, 4;
	add.s64 	%rd12, %rd10, %rd11;
	ld.global.f32 	%f16, [%rd12];
	ld.global.f32 	%f17, [%rd9+20];
	fma.rn.f32 	%f18, %f16, %f17, %f15;
	ld.global.f32 	%f19, [%rd12+4];
	ld.global.f32 	%f20, [%rd9+24];
	fma.rn.f32 	%f21, %f19, %f20, %f18;
	ld.global.f32 	%f22, [%rd12+8];
	ld.global.f32 	%f23, [%rd9+28];
	fma.rn.f32 	%f24, %f22, %f23, %f21;
	ld.global.f32 	%f25, [%rd12+12];
	ld.global.f32 	%f26, [%rd9+32];
	fma.rn.f32 	%f27, %f25, %f26, %f24;
	add.s64 	%rd13, %rd12, 16;
	ld.global.f32 	%f28, [%rd12+16];
	ld.global.f32 	%f29, [%rd9+36];
	fma.rn.f32 	%f30, %f28, %f29, %f27;
	add.s32 	%r9, %r8, %r5;
	add.s64 	%rd14, %rd13, %rd11;
	ld.global.f32 	%f31, [%rd14];
	ld.global.f32 	%f32, [%rd9+40];
	fma.rn.f32 	%f33, %f31, %f32, %f30;
	ld.global.f32 	%f34, [%rd14+4];
	ld.global.f32 	%f35, [%rd9+44];
	fma.rn.f32 	%f36, %f34, %f35, %f33;
	ld.global.f32 	%f37, [%rd14+8];
	ld.global.f32 	%f38, [%rd9+48];
	fma.rn.f32 	%f39, %f37, %f38, %f36;
	ld.global.f32 	%f40, [%rd14+12];
	ld.global.f32 	%f41, [%rd9+52];
	fma.rn.f32 	%f42, %f40, %f41, %f39;
	ld.global.f32 	%f43, [%rd14+16];
	ld.global.f32 	%f44, [%rd9+56];
	fma.rn.f32 	%f45, %f43, %f44, %f42;
	add.s32 	%r10, %r9, %r5;
	mul.wide.u32 	%rd15, %r10, 4;
	add.s64 	%rd16, %rd5, %rd15;
	ld.global.f32 	%f46, [%rd16];
	ld.global.f32 	%f47, [%rd9+60];
	fma.rn.f32 	%f48, %f46, %f47, %f45;
	ld.global.f32 	%f49, [%rd16+4];
	ld.global.f32 	%f50, [%rd9+64];
	fma.rn.f32 	%f51, %f49, %f50, %f48;
	ld.global.f32 	%f52, [%rd16+8];
	ld.global.f32 	%f53, [%rd9+68];
	fma.rn.f32 	%f54, %f52, %f53, %f51;
	ld.global.f32 	%f55, [%rd16+12];
	ld.global.f32 	%f56, [%rd9+72];
	fma.rn.f32 	%f57, %f55, %f56, %f54;
	ld.global.f32 	%f58, [%rd16+16];
	ld.global.f32 	%f59, [%rd9+76];
	fma.rn.f32 	%f60, %f58, %f59, %f57;
	add.s32 	%r11, %r10, %r5;
	mul.wide.u32 	%rd17, %r11, 4;
	add.s64 	%rd18, %rd5, %rd17;
	ld.global.f32 	%f61, [%rd18];
	ld.global.f32 	%f62, [%rd9+80];
	fma.rn.f32 	%f63, %f61, %f62, %f60;
	ld.global.f32 	%f64, [%rd18+4];
	ld.global.f32 	%f65, [%rd9+84];
	fma.rn.f32 	%f66, %f64, %f65, %f63;
	ld.global.f32 	%f67, [%rd18+8];
	ld.global.f32 	%f68, [%rd9+88];
	fma.rn.f32 	%f69, %f67, %f68, %f66;
	ld.global.f32 	%f70, [%rd18+12];
	ld.global.f32 	%f71, [%rd9+92];
	fma.rn.f32 	%f72, %f70, %f71, %f69;
	ld.global.f32 	%f73, [%rd18+16];
	ld.global.f32 	%f74, [%rd9+96];
	fma.rn.f32 	%f75, %f73, %f74, %f72;
	cvta.to.global.u64 	%rd19, %rd3;
	mov.u32 	%r12, %ntid.y;
	mad.lo.s32 	%r13, %r12, %r3, %r2;
	mad.lo.s32 	%r14, %r13, %r4, %r1;
	mul.wide.u32 	%rd20, %r14, 4;
	add.s64 	%rd21, %rd19, %rd20;
	st.global.f32 	[%rd21], %f75;
	ret;

}
	// .globl	_Z16cudaDownSamplingPfS_
.visible .entry _Z16cudaDownSamplingPfS_(
	.param .u64 .ptr .align 1 _Z16cudaDownSamplingPfS__param_0,
	.param .u64 .ptr .align 1 _Z16cudaDownSamplingPfS__param_1
)
{
	.reg .pred 	%p<3>;
	.reg .b32 	%r<16>;
	.reg .b32 	%f<25>;
	.reg .b64 	%rd<11>;

	ld.param.u64 	%rd1, [_Z16cudaDownSamplingPfS__param_0];
	ld.param.u64 	%rd2, [_Z16cudaDownSamplingPfS__param_1];
	cvta.to.global.u64 	%rd3, %rd1;
	mov.u32 	%r1, %tid.x;
	shl.b32 	%r2, %r1, 1;
	mov.u32 	%r3, %tid.y;
	shl.b32 	%r4, %r3, 2;
	mov.u32 	%r5, %ntid.x;
	mov.u32 	%r6, %ctaid.x;
	mov.u32 	%r7, %ntid.y;
	mul.lo.s32 	%r8, %r6, %r7;
	shl.b32 	%r9, %r8, 2;
	add.s32 	%r10, %r9, %r4;
	mad.lo.s32 	%r11, %r10, %r5, %r2;
	mul.wide.u32 	%rd4, %r11, 4;
	add.s64 	%rd5, %rd3, %rd4;
	ld.global.f32 	%f1, [%rd5];
	add.f32 	%f2, %f1, 0f00000000;
	shl.b32 	%r12, %r5, 1;
	add.s32 	%r13, %r11, %r12;
	mul.wide.u32 	%rd6, %r13, 4;
	add.s64 	%rd7, %rd3, %rd6;
	ld.global.f32 	%f3, [%rd7];
	add.f32 	%f4, %f2, %f3;
	ld.global.f32 	%f5, [%rd5+4];
	add.f32 	%f6, %f4, %f5;
	ld.global.f32 	%f7, [%rd7+4];
	add.f32 	%f8, %f6, %f7;
	cvta.to.global.u64 	%rd8, %rd2;
	mul.f32 	%f9, %f8, 0f3E800000;
	abs.f32 	%f10, %f9;
	mul.f32 	%f11, %f10, 0f4038AA3B;
	ex2.approx.ftz.f32 	%f12, %f11;
	add.f32 	%f13, %f12, 0f3F800000;
	rcp.approx.ftz.f32 	%f14, %f13;
	fma.rn.f32 	%f15, %f14, 0fC0000000, 0f3F800000;
	setp.ge.f32 	%p1, %f10, 0f41102CB4;
	selp.f32 	%f16, 0f3F800000, %f15, %p1;
	copysign.f32 	%f17, %f9, %f16;
	mul.f32 	%f18, %f9, %f9;
	fma.rn.f32 	%f19, %f18, 0f3C80F082, 0fBD563CAE;
	fma.rn.f32 	%f20, %f19, %f18, 0f3E085941;
	fma.rn.f32 	%f21, %f20, %f18, 0fBEAAA9ED;
	fma.rn.f32 	%f22, %f21, %f18, 0f00000000;
	fma.rn.f32 	%f23, %f22, %f9, %f9;
	setp.ge.f32 	%p2, %f10, 0f3F19999A;
	selp.f32 	%f24, %f17, %f23, %p2;
	mad.lo.s32 	%r14, %r5, %r6, %r3;
	mad.lo.s32 	%r15, %r14, %r5, %r1;
	mul.wide.u32 	%rd9, %r15, 4;
	add.s64 	%rd10, %rd8, %rd9;
	st.global.f32 	[%rd10], %f24;
	ret;

}
	// .globl	_Z14cudaDensetanh1PfS_S_S_
.visible .entry _Z14cudaDensetanh1PfS_S_S_(
	.param .u64 .ptr .align 1 _Z14cudaDensetanh1PfS_S_S__param_0,
	.param .u64 .ptr .align 1 _Z14cudaDensetanh1PfS_S_S__param_1,
	.param .u64 .ptr .align 1 _Z14cudaDensetanh1PfS_S_S__param_2,
	.param .u64 .ptr .align 1 _Z14cudaDensetanh1PfS_S_S__param_3
)
{
	.reg .pred 	%p<11>;
	.reg .b32 	%r<67>;
	.reg .b32 	%f<97>;
	.reg .b64 	%rd<39>;

	ld.param.u64 	%rd14, [_Z14cudaDensetanh1PfS_S_S__param_0];
	ld.param.u64 	%rd15, [_Z14cudaDensetanh1PfS_S_S__param_1];
	ld.param.u64 	%rd13, [_Z14cudaDensetanh1PfS_S_S__param_2];
	ld.param.u64 	%rd16, [_Z14cudaDensetanh1PfS_S_S__param_3];
	cvta.to.global.u64 	%rd1, %rd15;
	cvta.to.global.u64 	%rd17, %rd14;
	cvta.to.global.u64 	%rd2, %rd16;
	mov.u32 	%r31, %tid.x;
	mov.u32 	%r32, %tid.y;
	mov.u32 	%r33, %ntid.y;
	mov.u32 	%r34, %ctaid.x;
	mov.u32 	%r35, %ntid.x;
	mad.lo.s32 	%r36, %r34, %r35, %r32;
	mad.lo.s32 	%r64, %r36, %r33, %r31;
	mul.wide.u32 	%rd18, %r64, 4;
	add.s64 	%rd3, %rd17, %rd18;
	mov.u32 	%r37, %nctaid.x;
	mul.lo.s32 	%r38, %r33, %r35;
	mul.lo.s32 	%r39, %r38, %r37;
	shl.b32 	%r2, %r39, 3;
	mad.lo.s32 	%r40, %r37, 7, %r34;
	mad.lo.s32 	%r41, %r35, %r40, %r32;
	mad.lo.s32 	%r63, %r33, %r41, %r31;
	mad.lo.s32 	%r42, %r37, 6, %r34;
	mad.lo.s32 	%r43, %r35, %r42, %r32;
	mad.lo.s32 	%r62, %r33, %r43, %r31;
	mad.lo.s32 	%r44, %r37, 5, %r34;
	mad.lo.s32 	%r45, %r35, %r44, %r32;
	mad.lo.s32 	%r61, %r33, %r45, %r31;
	shl.b32 	%r46, %r37, 2;
	add.s32 	%r47, %r34, %r46;
	mad.lo.s32 	%r48, %r35, %r47, %r32;
	mad.lo.s32 	%r60, %r33, %r48, %r31;
	mad.lo.s32 	%r49, %r37, 3, %r34;
	mad.lo.s32 	%r50, %r35, %r49, %r32;
	mad.lo.s32 	%r59, %r33, %r50, %r31;
	shl.b32 	%r51, %r37, 1;
	add.s32 	%r52, %r34, %r51;
	mad.lo.s32 	%r53, %r35, %r52, %r32;
	mad.lo.s32 	%r58, %r33, %r53, %r31;
	add.s64 	%rd36, %rd2, 16;
	add.s32 	%r54, %r37, %r34;
	mad.lo.s32 	%r55, %r35, %r54, %r32;
	mad.lo.s32 	%r57, %r33, %r55, %r31;
	mov.b32 	%r65, 0;
$L__BB5_1:
	ld.global.f32 	%f1, [%rd3];
	mul.wide.u32 	%rd19, %r64, 4;
	add.s64 	%rd20, %rd1, %rd19;
	ld.global.f32 	%f2, [%rd20];
	mul.f32 	%f3, %f1, %f2;
	st.global.f32 	[%rd36+-16], %f3;
	ld.global.f32 	%f4, [%rd3];
	mul.wide.u32 	%rd21, %r57, 4;
	add.s64 	%rd22, %rd1, %rd21;
	ld.global.f32 	%f5, [%rd22];
	mul.f32 	%f6, %f4, %f5;
	st.global.f32 	[%rd36+-12], %f6;
	ld.global.f32 	%f7, [%rd3];
	mul.wide.u32 	%rd23, %r58, 4;
	add.s64 	%rd24, %rd1, %rd23;
	ld.global.f32 	%f8, [%rd24];
	mul.f32 	%f9, %f7, %f8;
	st.global.f32 	[%rd36+-8], %f9;
	ld.global.f32 	%f10, [%rd3];
	mul.wide.u32 	%rd25, %r59, 4;
	add.s64 	%rd26, %rd1, %rd25;
	ld.global.f32 	%f11, [%rd26];
	mul.f32 	%f12, %f10, %f11;
	st.global.f32 	[%rd36+-4], %f12;
	ld.global.f32 	%f13, [%rd3];
	mul.wide.u32 	%rd27, %r60, 4;
	add.s64 	%rd28, %rd1, %rd27;
	ld.global.f32 	%f14, [%rd28];
	mul.f32 	%f15, %f13, %f14;
	st.global.f32 	[%rd36], %f15;
	ld.global.f32 	%f16, [%rd3];
	mul.wide.u32 	%rd29, %r61, 4;
	add.s64 	%rd30, %rd1, %rd29;
	ld.global.f32 	%f17, [%rd30];
	mul.f32 	%f18, %f16, %f17;
	st.global.f32 	[%rd36+4], %f18;
	ld.global.f32 	%f19, [%rd3];
	mul.wide.u32 	%rd31, %r62, 4;
	add.s64 	%rd32, %rd1, %rd31;
	ld.global.f32 	%f20, [%rd32];
	mul.f32 	%f21, %f19, %f20;
	st.global.f32 	[%rd36+8], %f21;
	ld.global.f32 	%f22, [%rd3];
	mul.wide.u32 	%rd33, %r63, 4;
	add.s64 	%rd34, %rd1, %rd33;
	ld.global.f32 	%f23, [%rd34];
	mul.f32 	%f24, %f22, %f23;
	st.global.f32 	[%rd36+12], %f24;
	add.s32 	%r65, %r65, 8;
	add.s32 	%r64, %r64, %r2;
	add.s32 	%r63, %r63, %r2;
	add.s32 	%r62, %r62, %r2;
	add.s32 	%r61, %r61, %r2;
	add.s32 	%r60, %r60, %r2;
	add.s32 	%r59, %r59, %r2;
	add.s32 	%r58, %r58, %r2;
	add.s64 	%rd36, %rd36, 32;
	add.s32 	%r57, %r57, %r2;
	setp.ne.s32 	%p1, %r65, 120;
	@%p1 bra 	$L__BB5_1;
	add.s64 	%rd38, %rd2, 8;
	cvta.to.global.u64 	%rd35, %rd13;
	add.s64 	%rd37, %rd35, 8;
	mov.b32 	%r66, 0;
$L__BB5_3:
	ld.global.f32 	%f25, [%rd38+-8];
	ld.global.f32 	%f26, [%rd37+-8];
	add.f32 	%f27, %f25, %f26;
	abs.f32 	%f28, %f27;
	mul.f32 	%f29, %f28, 0f4038AA3B;
	ex2.approx.ftz.f32 	%f30, %f29;
	add.f32 	%f31, %f30, 0f3F800000;
	rcp.approx.ftz.f32 	%f32, %f31;
	fma.rn.f32 	%f33, %f32, 0fC0000000, 0f3F800000;
	setp.ge.f32 	%p2, %f28, 0f41102CB4;
	selp.f32 	%f34, 0f3F800000, %f33, %p2;
	copysign.f32 	%f35, %f27, %f34;
	mul.f32 	%f36, %f27, %f27;
	fma.rn.f32 	%f37, %f36, 0f3C80F082, 0fBD563CAE;
	fma.rn.f32 	%f38, %f37, %f36, 0f3E085941;
	fma.rn.f32 	%f39, %f38, %f36, 0fBEAAA9ED;
	fma.rn.f32 	%f40, %f39, %f36, 0f00000000;
	fma.rn.f32 	%f41, %f40, %f27, %f27;
	setp.ge.f32 	%p3, %f28, 0f3F19999A;
	selp.f32 	%f42, %f35, %f41, %p3;
	st.global.f32 	[%rd38+-8], %f42;
	ld.global.f32 	%f43, [%rd38+-4];
	ld.global.f32 	%f44, [%rd37+-4];
	add.f32 	%f45, %f43, %f44;
	abs.f32 	%f46, %f45;
	mul.f32 	%f47, %f46, 0f4038AA3B;
	ex2.approx.ftz.f32 	%f48, %f47;
	add.f32 	%f49, %f48, 0f3F800000;
	rcp.approx.ftz.f32 	%f50, %f49;
	fma.rn.f32 	%f51, %f50, 0fC0000000, 0f3F800000;
	setp.ge.f32 	%p4, %f46, 0f41102CB4;
	selp.f32 	%f52, 0f3F800000, %f51, %p4;
	copysign.f32 	%f53, %f45, %f52;
	mul.f32 	%f54, %f45, %f45;
	fma.rn.f32 	%f55, %f54, 0f3C80F082, 0fBD563CAE;
	fma.rn.f32 	%f56, %f55, %f54, 0f3E085941;
	fma.rn.f32 	%f57, %f56, %f54, 0fBEAAA9ED;
	fma.rn.f32 	%f58, %f57, %f54, 0f00000000;
	fma.rn.f32 	%f59, %f58, %f45, %f45;
	setp.ge.f32 	%p5, %f46, 0f3F19999A;
	selp.f32 	%f60, %f53, %f59, %p5;
	st.global.f32 	[%rd38+-4], %f60;
	ld.global.f32 	%f61, [%rd38];
	ld.global.f32 	%f62, [%rd37];
	add.f32 	%f63, %f61, %f62;
	abs.f32 	%f64, %f63;
	mul.f32 	%f65, %f64, 0f4038AA3B;
	ex2.approx.ftz.f32 	%f66, %f65;
	add.f32 	%f67, %f66, 0f3F800000;
	rcp.approx.ftz.f32 	%f68, %f67;
	fma.rn.f32 	%f69, %f68, 0fC0000000, 0f3F800000;
	setp.ge.f32 	%p6, %f64, 0f41102CB4;
	selp.f32 	%f70, 0f3F800000, %f69, %p6;
	copysign.f32 	%f71, %f63, %f70;
	mul.f32 	%f72, %f63, %f63;
	fma.rn.f32 	%f73, %f72, 0f3C80F082, 0fBD563CAE;
	fma.rn.f32 	%f74, %f73, %f72, 0f3E085941;
	fma.rn.f32 	%f75, %f74, %f72, 0fBEAAA9ED;
	fma.rn.f32 	%f76, %f75, %f72, 0f00000000;
	fma.rn.f32 	%f77, %f76, %f63, %f63;
	setp.ge.f32 	%p7, %f64, 0f3F19999A;
	selp.f32 	%f78, %f71, %f77, %p7;
	st.global.f32 	[%rd38], %f78;
	ld.global.f32 	%f79, [%rd38+4];
	ld.global.f32 	%f80, [%rd37+4];
	add.f32 	%f81, %f79, %f80;
	abs.f32 	%f82, %f81;
	mul.f32 	%f83, %f82, 0f4038AA3B;
	ex2.approx.ftz.f32 	%f84, %f83;
	add.f32 	%f85, %f84, 0f3F800000;
	rcp.approx.ftz.f32 	%f86, %f85;
	fma.rn.f32 	%f87, %f86, 0fC0000000, 0f3F800000;
	setp.ge.f32 	%p8, %f82, 0f41102CB4;
	selp.f32 	%f88, 0f3F800000, %f87, %p8;
	copysign.f32 	%f89, %f81, %f88;
	mul.f32 	%f90, %f81, %f81;
	fma.rn.f32 	%f91, %f90, 0f3C80F082, 0fBD563CAE;
	fma.rn.f32 	%f92, %f91, %f90, 0f3E085941;
	fma.rn.f32 	%f93, %f92, %f90, 0fBEAAA9ED;
	fma.rn.f32 	%f94, %f93, %f90, 0f00000000;
	fma.rn.f32 	%f95, %f94, %f81, %f81;
	setp.ge.f32 	%p9, %f82, 0f3F19999A;
	selp.f32 	%f96, %f89, %f95, %p9;
	st.global.f32 	[%rd38+4], %f96;
	add.s32 	%r66, %r66, 4;
	add.s64 	%rd38, %rd38, 16;
	add.s64 	%rd37, %rd37, 16;
	setp.ne.s32 	%p10, %r66, 120;
	@%p10 bra 	$L__BB5_3;
	ret;

}
	// .globl	_Z14cudaDensetanh2PfS_S_S_
.visible .entry _Z14cudaDensetanh2PfS_S_S_(
	.param .u64 .ptr .align 1 _Z14cudaDensetanh2PfS_S_S__param_0,
	.param .u64 .ptr .align 1 _Z14cudaDensetanh2PfS_S_S__param_1,
	.param .u64 .ptr .align 1 _Z14cudaDensetanh2PfS_S_S__param_2,
	.param .u64 .ptr .align 1 _Z14cudaDensetanh2PfS_S_S__param_3
)
{
	.reg .pred 	%p<11>;
	.reg .b32 	%r<15>;
	.reg .b32 	%f<85>;
	.reg .b64 	%rd<33>;

	ld.param.u64 	%rd19, [_Z14cudaDensetanh2PfS_S_S__param_0];
	ld.param.u64 	%rd20, [_Z14cudaDensetanh2PfS_S_S__param_1];
	ld.param.u64 	%rd18, [_Z14cudaDensetanh2PfS_S_S__param_2];
	ld.param.u64 	%rd21, [_Z14cudaDensetanh2PfS_S_S__param_3];
	cvta.to.global.u64 	%rd30, %rd20;
	cvta.to.global.u64 	%rd22, %rd19;
	cvta.to.global.u64 	%rd23, %rd21;
	mov.u32 	%r6, %tid.x;
	mul.wide.u32 	%rd3, %r6, 4;
	add.s64 	%rd2, %rd22, %rd3;
	mov.u32 	%r7, %ntid.x;
	mul.wide.u32 	%rd4, %r7, 16;
	mad.lo.s32 	%r8, %r7, 3, %r6;
	mul.wide.u32 	%rd5, %r8, 4;
	shl.b32 	%r9, %r7, 1;
	add.s32 	%r10, %r6, %r9;
	mul.wide.u32 	%rd6, %r10, 4;
	add.s64 	%rd32, %rd23, 8;
	add.s32 	%r11, %r6, %r7;
	mul.wide.u32 	%rd8, %r11, 4;
	mov.b32 	%r13, 0;
	mov.u64 	%rd29, %rd32;
$L__BB6_1:
	ld.global.f32 	%f1, [%rd2];
	add.s64 	%rd24, %rd30, %rd3;
	ld.global.f32 	%f2, [%rd24];
	mul.f32 	%f3, %f1, %f2;
	st.global.f32 	[%rd29+-8], %f3;
	ld.global.f32 	%f4, [%rd2];
	add.s64 	%rd25, %rd30, %rd8;
	ld.global.f32 	%f5, [%rd25];
	mul.f32 	%f6, %f4, %f5;
	st.global.f32 	[%rd29+-4], %f6;
	ld.global.f32 	%f7, [%rd2];
	add.s64 	%rd26, %rd30, %rd6;
	ld.global.f32 	%f8, [%rd26];
	mul.f32 	%f9, %f7, %f8;
	st.global.f32 	[%rd29], %f9;
	ld.global.f32 	%f10, [%rd2];
	add.s64 	%rd27, %rd30, %rd5;
	ld.global.f32 	%f11, [%rd27];
	mul.f32 	%f12, %f10, %f11;
	st.global.f32 	[%rd29+4], %f12;
	add.s32 	%r13, %r13, 4;
	add.s64 	%rd30, %rd30, %rd4;
	add.s64 	%rd29, %rd29, 16;
	setp.ne.s32 	%p1, %r13, 84;
	@%p1 bra 	$L__BB6_1;
	cvta.to.global.u64 	%rd28, %rd18;
	add.s64 	%rd31, %rd28, 8;
	mov.b32 	%r14, 0;
$L__BB6_3:
	ld.global.f32 	%f13, [%rd32+-8];
	ld.global.f32 	%f14, [%rd31+-8];
	add.f32 	%f15, %f13, %f14;
	abs.f32 	%f16, %f15;
	mul.f32 	%f17, %f16, 0f4038AA3B;
	ex2.approx.ftz.f32 	%f18, %f17;
	add.f32 	%f19, %f18, 0f3F800000;
	rcp.approx.ftz.f32 	%f20, %f19;
	fma.rn.f32 	%f21, %f20, 0fC0000000, 0f3F800000;
	setp.ge.f32 	%p2, %f16, 0f41102CB4;
	selp.f32 	%f22, 0f3F800000, %f21, %p2;
	copysign.f32 	%f23, %f15, %f22;
	mul.f32 	%f24, %f15, %f15;
	fma.rn.f32 	%f25, %f24, 0f3C80F082, 0fBD563CAE;
	fma.rn.f32 	%f26, %f25, %f24, 0f3E085941;
	fma.rn.f32 	%f27, %f26, %f24, 0fBEAAA9ED;
	fma.rn.f32 	%f28, %f27, %f24, 0f00000000;
	fma.rn.f32 	%f29, %f28, %f15, %f15;
	setp.ge.f32 	%p3, %f16, 0f3F19999A;
	selp.f32 	%f30, %f23, %f29, %p3;
	st.global.f32 	[%rd32+-8], %f30;
	ld.global.f32 	%f31, [%rd32+-4];
	ld.global.f32 	%f32, [%rd31+-4];
	add.f32 	%f33, %f31, %f32;
	abs.f32 	%f34, %f33;
	mul.f32 	%f35, %f34, 0f4038AA3B;
	ex2.approx.ftz.f32 	%f36, %f35;
	add.f32 	%f37, %f36, 0f3F800000;
	rcp.approx.ftz.f32 	%f38, %f37;
	fma.rn.f32 	%f39, %f38, 0fC0000000, 0f3F800000;
	setp.ge.f32 	%p4, %f34, 0f41102CB4;
	selp.f32 	%f40, 0f3F800000, %f39, %p4;
	copysign.f32 	%f41, %f33, %f40;
	mul.f32 	%f42, %f33, %f33;
	fma.rn.f32 	%f43, %f42, 0f3C80F082, 0fBD563CAE;
	fma.rn.f32 	%f44, %f43, %f42, 0f3E085941;
	fma.rn.f32 	%f45, %f44, %f42, 0fBEAAA9ED;
	fma.rn.f32 	%f46, %f45, %f42, 0f00000000;
	fma.rn.f32 	%f47, %f46, %f33, %f33;
	setp.ge.f32 	%p5, %f34, 0f3F19999A;
	selp.f32 	%f48, %f41, %f47, %p5;
	st.global.f32 	[%rd32+-4], %f48;
	ld.global.f32 	%f49, [%rd32];
	ld.global.f32 	%f50, [%rd31];
	add.f32 	%f51, %f49, %f50;
	abs.f32 	%f52, %f51;
	mul.f32 	%f53, %f52, 0f4038AA3B;
	ex2.approx.ftz.f32 	%f54, %f53;
	add.f32 	%f55, %f54, 0f3F800000;
	rcp.approx.ftz.f32 	%f56, %f55;
	fma.rn.f32 	%f57, %f56, 0fC0000000, 0f3F800000;
	setp.ge.f32 	%p6, %f52, 0f41102CB4;
	selp.f32 	%f58, 0f3F800000, %f57, %p6;
	copysign.f32 	%f59, %f51, %f58;
	mul.f32 	%f60, %f51, %f51;
	fma.rn.f32 	%f61, %f60, 0f3C80F082, 0fBD563CAE;
	fma.rn.f32 	%f62, %f61, %f60, 0f3E085941;
	fma.rn.f32 	%f63, %f62, %f60, 0fBEAAA9ED;
	fma.rn.f32 	%f64, %f63, %f60, 0f00000000;
	fma.rn.f32 	%f65, %f64, %f51, %f51;
	setp.ge.f32 	%p7, %f52, 0f3F19999A;
	selp.f32 	%f66, %f59, %f65, %p7;
	st.global.f32 	[%rd32], %f66;
	ld.global.f32 	%f67, [%rd32+4];
	ld.global.f32 	%f68, [%rd31+4];
	add.f32 	%f69, %f67, %f68;
	abs.f32 	%f70, %f69;
	mul.f32 	%f71, %f70, 0f4038AA3B;
	ex2.approx.ftz.f32 	%f72, %f71;
	add.f32 	%f73, %f72, 0f3F800000;
	rcp.approx.ftz.f32 	%f74, %f73;
	fma.rn.f32 	%f75, %f74, 0fC0000000, 0f3F800000;
	setp.ge.f32 	%p8, %f70, 0f41102CB4;
	selp.f32 	%f76, 0f3F800000, %f75, %p8;
	copysign.f32 	%f77, %f69, %f76;
	mul.f32 	%f78, %f69, %f69;
	fma.rn.f32 	%f79, %f78, 0f3C80F082, 0fBD563CAE;
	fma.rn.f32 	%f80, %f79, %f78, 0f3E085941;
	fma.rn.f32 	%f81, %f80, %f78, 0fBEAAA9ED;
	fma.rn.f32 	%f82, %f81, %f78, 0f00000000;
	fma.rn.f32 	%f83, %f82, %f69, %f69;
	setp.ge.f32 	%p9, %f70, 0f3F19999A;
	selp.f32 	%f84, %f77, %f83, %p9;
	st.global.f32 	[%rd32+4], %f84;
	add.s32 	%r14, %r14, 4;
	add.s64 	%rd32, %rd32, 16;
	add.s64 	%rd31, %rd31, 16;
	setp.ne.s32 	%p10, %r14, 84;
	@%p10 bra 	$L__BB6_3;
	ret;

}
	// .globl	_Z16cudaDensesoftmaxPfS_S_S_
.visible .entry _Z16cudaDensesoftmaxPfS_S_S_(
	.param .u64 .ptr .align 1 _Z16cudaDensesoftmaxPfS_S_S__param_0,
	.param .u64 .ptr .align 1 _Z16cudaDensesoftmaxPfS_S_S__param_1,
	.param .u64 .ptr .align 1 _Z16cudaDensesoftmaxPfS_S_S__param_2,
	.param .u64 .ptr .align 1 _Z16cudaDensesoftmaxPfS_S_S__param_3
)
{
	.reg .pred 	%p<11>;
	.reg .b32 	%r<16>;
	.reg .b32 	%f<88>;
	.reg .b64 	%rd<27>;

	ld.param.u64 	%rd1, [_Z16cudaDensesoftmaxPfS_S_S__param_0];
	ld.param.u64 	%rd2, [_Z16cudaDensesoftmaxPfS_S_S__param_1];
	ld.param.u64 	%rd3, [_Z16cudaDensesoftmaxPfS_S_S__param_2];
	ld.param.u64 	%rd4, [_Z16cudaDensesoftmaxPfS_S_S__param_3];
	cvta.to.global.u64 	%rd5, %rd1;
	cvta.to.global.u64 	%rd6, %rd3;
	cvta.to.global.u64 	%rd7, %rd4;
	mov.u32 	%r1, %tid.x;
	mul.wide.u32 	%rd8, %r1, 4;
	add.s64 	%rd9, %rd5, %rd8;
	mov.u32 	%r2, %ntid.x;
	cvta.to.global.u64 	%rd10, %rd2;
	ld.global.f32 	%f1, [%rd9];
	add.s64 	%rd11, %rd10, %rd8;
	ld.global.f32 	%f2, [%rd11];
	mul.f32 	%f3, %f1, %f2;
	st.global.f32 	[%rd7], %f3;
	ld.global.f32 	%f4, [%rd9];
	add.s32 	%r3, %r2, %r1;
	mul.wide.s32 	%rd12, %r2, 4;
	add.s64 	%rd13, %rd11, %rd12;
	ld.global.f32 	%f5, [%rd13];
	mul.f32 	%f6, %f4, %f5;
	st.global.f32 	[%rd7+4], %f6;
	ld.global.f32 	%f7, [%rd9];
	add.s32 	%r4, %r3, %r2;
	add.s64 	%rd14, %rd13, %rd12;
	ld.global.f32 	%f8, [%rd14];
	mul.f32 	%f9, %f7, %f8;
	st.global.f32 	[%rd7+8], %f9;
	ld.global.f32 	%f10, [%rd9];
	add.s32 	%r5, %r4, %r2;
	add.s64 	%rd15, %rd14, %rd12;
	ld.global.f32 	%f11, [%rd15];
	mul.f32 	%f12, %f10, %f11;
	st.global.f32 	[%rd7+12], %f12;
	ld.global.f32 	%f13, [%rd9];
	add.s32 	%r6, %r5, %r2;
	add.s64 	%rd16, %rd15, %rd12;
	ld.global.f32 	%f14, [%rd16];
	mul.f32 	%f15, %f13, %f14;
	st.global.f32 	[%rd7+16], %f15;
	ld.global.f32 	%f16, [%rd9];
	add.s32 	%r7, %r6, %r2;
	add.s64 	%rd17, %rd16, %rd12;
	ld.global.f32 	%f17, [%rd17];
	mul.f32 	%f18, %f16, %f17;
	st.global.f32 	[%rd7+20], %f18;
	ld.global.f32 	%f19, [%rd9];
	add.s32 	%r8, %r7, %r2;
	mul.wide.u32 	%rd18, %r8, 4;
	add.s64 	%rd19, %rd10, %rd18;
	ld.global.f32 	%f20, [%rd19];
	mul.f32 	%f21, %f19, %f20;
	st.global.f32 	[%rd7+24], %f21;
	ld.global.f32 	%f22, [%rd9];
	add.s32 	%r9, %r8, %r2;
	mul.wide.u32 	%rd20, %r9, 4;
	add.s64 	%rd21, %rd10, %rd20;
	ld.global.f32 	%f23, [%rd21];
	mul.f32 	%f24, %f22, %f23;
	st.global.f32 	[%rd7+28], %f24;
	ld.global.f32 	%f25, [%rd9];
	add.s32 	%r10, %r9, %r2;
	mul.wide.u32 	%rd22, %r10, 4;
	add.s64 	%rd23, %rd10, %rd22;
	ld.global.f32 	%f26, [%rd23];
	mul.f32 	%f27, %f25, %f26;
	st.global.f32 	[%rd7+32], %f27;
	ld.global.f32 	%f28, [%rd9];
	add.s32 	%r11, %r10, %r2;
	mul.wide.u32 	%rd24, %r11, 4;
	add.s64 	%rd25, %rd10, %rd24;
	ld.global.f32 	%f29, [%rd25];
	mul.f32 	%f30, %f28, %f29;
	st.global.f32 	[%rd7+36], %f30;
	ld.global.f32 	%f31, [%rd6];
	add.f32 	%f32, %f31, %f3;
	st.global.f32 	[%rd7], %f32;
	setp.gt.f32 	%p1, %f32, %f3;
	selp.f32 	%f33, %f32, %f3, %p1;
	ld.global.f32 	%f34, [%rd6+4];
	add.f32 	%f35, %f34, %f6;
	st.global.f32 	[%rd7+4], %f35;
	setp.gt.f32 	%p2, %f35, %f33;
	selp.f32 	%f36, %f35, %f33, %p2;
	ld.global.f32 	%f37, [%rd6+8];
	add.f32 	%f38, %f37, %f9;
	st.global.f32 	[%rd7+8], %f38;
	setp.gt.f32 	%p3, %f38, %f36;
	selp.f32 	%f39, %f38, %f36, %p3;
	ld.global.f32 	%f40, [%rd6+12];
	add.f32 	%f41, %f40, %f12;
	st.global.f32 	[%rd7+12], %f41;
	setp.gt.f32 	%p4, %f41, %f39;
	selp.f32 	%f42, %f41, %f39, %p4;
	ld.global.f32 	%f43, [%rd6+16];
	add.f32 	%f44, %f43, %f15;
	st.global.f32 	[%rd7+16], %f44;
	setp.gt.f32 	%p5, %f44, %f42;
	selp.f32 	%f45, %f44, %f42, %p5;
	ld.global.f32 	%f46, [%rd6+20];
	add.f32 	%f47, %f46, %f18;
	st.global.f32 	[%rd7+20], %f47;
	setp.gt.f32 	%p6, %f47, %f45;
	selp.f32 	%f48, %f47, %f45, %p6;
	ld.global.f32 	%f49, [%rd6+24];
	add.f32 	%f50, %f49, %f21;
	st.global.f32 	[%rd7+24], %f50;
	setp.gt.f32 	%p7, %f50, %f48;
	selp.f32 	%f51, %f50, %f48, %p7;
	ld.global.f32 	%f52, [%rd6+28];
	add.f32 	%f53, %f52, %f24;
	st.global.f32 	[%rd7+28], %f53;
	setp.gt.f32 	%p8, %f53, %f51;
	selp.f32 	%f54, %f53, %f51, %p8;
	ld.global.f32 	%f55, [%rd6+32];
	add.f32 	%f56, %f55, %f27;
	st.global.f32 	[%rd7+32], %f56;
	setp.gt.f32 	%p9, %f56, %f54;
	selp.f32 	%f57, %f56, %f54, %p9;
	ld.global.f32 	%f58, [%rd6+36];
	add.f32 	%f59, %f58, %f30;
	st.global.f32 	[%rd7+36], %f59;
	setp.gt.f32 	%p10, %f59, %f57;
	selp.f32 	%f60, %f59, %f57, %p10;
	add.f32 	%f61, %f32, 0f00000000;
	sub.f32 	%f62, %f61, %f60;
	fma.rn.f32 	%f63, %f62, 0f3BBB989D, 0f3F000000;
	cvt.sat.f32.f32 	%f64, %f63;
	mov.f32 	%f65, 0f4B400001;
	mov.f32 	%f66, 0f437C0000;
	fma.rm.f32 	%f67, %f64, %f66, %f65;
	add.f32 	%f68, %f67, 0fCB40007F;
	neg.f32 	%f69, %f68;
	fma.rn.f32 	%f70, %f62, 0f3FB8AA3B, %f69;
	fma.rn.f32 	%f71, %f62, 0f32A57060, %f70;
	mov.b32 	%r12, %f67;
	shl.b32 	%r13, %r12, 23;
	mov.b32 	%f72, %r13;
	ex2.approx.ftz.f32 	%f73, %f71;
	mul.f32 	%f74, %f73, %f72;
	add.s64 	%rd26, %rd7, %rd8;
	ld.global.f32 	%f75, [%rd26];
	sub.f32 	%f76, %f75, %f60;
	fma.rn.f32 	%f77, %f76, 0f3BBB989D, 0f3F000000;
	cvt.sat.f32.f32 	%f78, %f77;
	fma.rm.f32 	%f79, %f78, %f66, %f65;
	add.f32 	%f80, %f79, 0fCB40007F;
	neg.f32 	%f81, %f80;
	fma.rn.f32 	%f82, %f76, 0f3FB8AA3B, %f81;
	fma.rn.f32 	%f83, %f76, 0f32A57060, %f82;
	mov.b32 	%r14, %f79;
	shl.b32 	%r15, %r14, 23;
	mov.b32 	%f84, %r15;
	ex2.approx.ftz.f32 	%f85, %f83;
	mul.f32 	%f86, %f85, %f84;
	div.rn.f32 	%f87, %f86, %f74;
	st.global.f32 	[%rd26], %f87;
	ret;

}


// ===== COMPILED SASS (sm_100) =====

	.target	sm_100

	.elftype	@"ET_EXEC"


//--------------------- .note.nv.tkinfo           --------------------------
	.section	.note.nv.tkinfo,"",@"SHT_NOTE"
	.sectionflags	@"SHF_NOTE_NV_TKINFO"
	.tkinfo
        /*0018*/ 	.word	0x00000002
        /*0030*/ 	.string	""
        /*0030*/ 	.string	"ptxas"
        /*0030*/ 	.string	"Cuda compilation tools, release 13.0, V13.0.88"
        /*0030*/ 	.string	"Build cuda_13.0.r13.0/compiler.36424714_0"
        /*0030*/ 	.string	"-arch sm_100 -m 64 "



//--------------------- .note.nv.cuinfo           --------------------------
	.section	.note.nv.cuinfo,"",@"SHT_NOTE"
	.sectionflags	@"SHF_NOTE_NV_CUINFO"
        /*0018*/ 	.short	0x0002
        /*001a*/ 	.short	0x0064
        /*001c*/ 	.short	0x0082
	.zero		2


//--------------------- .nv.info                  --------------------------
	.section	.nv.info,"",@"SHT_CUDA_INFO"
	.align	4


	//----- nvinfo : EIATTR_REGCOUNT
	.align		4
        /*0000*/ 	.byte	0x04, 0x2f
        /*0002*/ 	.short	(.L_1 - .L_0)
	.align		4
.L_0:
        /*0004*/ 	.word	index@(_Z13cudaMatrixAddPfS_S_)
        /*0008*/ 	.word	0x0000000c


	//----- nvinfo : EIATTR_FRAME_SIZE
	.align		4
.L_1:
        /*000c*/ 	.byte	0x04, 0x11
        /*000e*/ 	.short	(.L_3 - .L_2)
	.align		4
.L_2:
        /*0010*/ 	.word	index@(_Z13cudaMatrixAddPfS_S_)
        /*0014*/ 	.word	0x00000000


	//----- nvinfo : EIATTR_REGCOUNT
	.align		4
.L_3:
        /*0018*/ 	.byte	0x04, 0x2f
        /*001a*/ 	.short	(.L_5 - .L_4)
	.align		4
.L_4:
        /*001c*/ 	.word	index@(_Z14cudaMatrixMultPfS_S_)
        /*0020*/ 	.word	0x0000001e


	//----- nvinfo : EIATTR_FRAME_SIZE
	.align		4
.L_5:
        /*0024*/ 	.byte	0x04, 0x11
        /*0026*/ 	.short	(.L_7 - .L_6)
	.align		4
.L_6:
        /*0028*/ 	.word	index@(_Z14cudaMatrixMultPfS_S_)
        /*002c*/ 	.word	0x00000000


	//----- nvinfo : EIATTR_REGCOUNT
	.align		4
.L_7:
        /*0030*/ 	.byte	0x04, 0x2f
        /*0032*/ 	.short	(.L_9 - .L_8)
	.align		4
.L_8:
        /*0034*/ 	.word	index@(_Z8zero_padPfS_)
        /*0038*/ 	.word	0x0000000a


	//----- nvinfo : EIATTR_FRAME_SIZE
	.align		4
.L_9:
        /*003c*/ 	.byte	0x04, 0x11
        /*003e*/ 	.short	(.L_11 - .L_10)
	.align		4
.L_10:
        /*0040*/ 	.word	index@(_Z8zero_padPfS_)
        /*0044*/ 	.word	0x00000000


	//----- nvinfo : EIATTR_REGCOUNT
	.align		4
.L_11:
        /*0048*/ 	.byte	0x04, 0x2f
        /*004a*/ 	.short	(.L_13 - .L_12)
	.align		4
.L_12:
        /*004c*/ 	.word	index@(_Z15cudaConvolutionPfS_S_)
        /*0050*/ 	.word	0x00000020


	//----- nvinfo : EIATTR_FRAME_SIZE
	.align		4
.L_13:
        /*0054*/ 	.byte	0x04, 0x11
        /*0056*/ 	.short	(.L_15 - .L_14)
	.align		4
.L_14:
        /*0058*/ 	.word	index@(_Z15cudaConvolutionPfS_S_)
        /*005c*/ 	.word	0x00000000


	//----- nvinfo : EIATTR_REGCOUNT
	.align		4
.L_15:
        /*0060*/ 	.byte	0x04, 0x2f
        /*0062*/ 	.short	(.L_17 - .L_16)
	.align		4
.L_16:
        /*0064*/ 	.word	index@(_Z16cudaDownSamplingPfS_)
        /*0068*/ 	.word	0x00000010


	//----- nvinfo : EIATTR_FRAME_SIZE
	.align		4
.L_17:
        /*006c*/ 	.byte	0x04, 0x11
        /*006e*/ 	.short	(.L_19 - .L_18)
	.align		4
.L_18:
        /*0070*/ 	.word	index@(_Z16cudaDownSamplingPfS_)
        /*0074*/ 	.word	0x00000000


	//----- nvinfo : EIATTR_REGCOUNT
	.align		4
.L_19:
        /*0078*/ 	.byte	0x04, 0x2f
        /*007a*/ 	.short	(.L_21 - .L_20)
	.align		4
.L_20:
        /*007c*/ 	.word	index@(_Z14cudaDensetanh1PfS_S_S_)
        /*0080*/ 	.word	0x00000020


	//----- nvinfo : EIATTR_FRAME_SIZE
	.align		4
.L_21:
        /*0084*/ 	.byte	0x04, 0x11
        /*0086*/ 	.short	(.L_23 - .L_22)
	.align		4
.L_22:
        /*0088*/ 	.word	index@(_Z14cudaDensetanh1PfS_S_S_)
        /*008c*/ 	.word	0x00000000


	//----- nvinfo : EIATTR_REGCOUNT
	.align		4
.L_23:
        /*0090*/ 	.byte	0x04, 0x2f
        /*0092*/ 	.short	(.L_25 - .L_24)
	.align		4
.L_24:
        /*0094*/ 	.word	index@(_Z14cudaDensetanh2PfS_S_S_)
        /*0098*/ 	.word	0x0000001a


	//----- nvinfo : EIATTR_FRAME_SIZE
	.align		4
.L_25:
        /*009c*/ 	.byte	0x04, 0x11
        /*009e*/ 	.short	(.L_27 - .L_26)
	.align		4
.L_26:
        /*00a0*/ 	.word	index@(_Z14cudaDensetanh2PfS_S_S_)
        /*00a4*/ 	.word	0x00000000


	//----- nvinfo : EIATTR_REGCOUNT
	.align		4
.L_27:
        /*00a8*/ 	.byte	0x04, 0x2f
        /*00aa*/ 	.short	(.L_29 - .L_28)
	.align		4
.L_28:
        /*00ac*/ 	.word	index@(_Z16cudaDensesoftmaxPfS_S_S_)
        /*00b0*/ 	.word	0x00000020


	//----- nvinfo : EIATTR_FRAME_SIZE
	.align		4
.L_29:
        /*00b4*/ 	.byte	0x04, 0x11
        /*00b6*/ 	.short	(.L_31 - .L_30)
	.align		4
.L_30:
        /*00b8*/ 	.word	index@($__internal_0_$__cuda_sm3x_div_rn_noftz_f32_slowpath)
        /*00bc*/ 	.word	0x00000000


	//----- nvinfo : EIATTR_FRAME_SIZE
	.align		4
.L_31:
        /*00c0*/ 	.byte	0x04, 0x11
        /*00c2*/ 	.short	(.L_33 - .L_32)
	.align		4
.L_32:
        /*00c4*/ 	.word	index@(_Z16cudaDensesoftmaxPfS_S_S_)
        /*00c8*/ 	.word	0x00000000


	//----- nvinfo : EIATTR_MIN_STACK_SIZE
	.align		4
.L_33:
        /*00cc*/ 	.byte	0x04, 0x12
        /*00ce*/ 	.short	(.L_35 - .L_34)
	.align		4
.L_34:
        /*00d0*/ 	.word	index@(_Z16cudaDensesoftmaxPfS_S_S_)
        /*00d4*/ 	.word	0x00000000


	//----- nvinfo : EIATTR_MIN_STACK_SIZE
	.align		4
.L_35:
        /*00d8*/ 	.byte	0x04, 0x12
        /*00da*/ 	.short	(.L_37 - .L_36)
	.align		4
.L_36:
        /*00dc*/ 	.word	index@(_Z14cudaDensetanh2PfS_S_S_)
        /*00e0*/ 	.word	0x00000000


	//----- nvinfo : EIATTR_MIN_STACK_SIZE
	.align		4
.L_37:
        /*00e4*/ 	.byte	0x04, 0x12
        /*00e6*/ 	.short	(.L_39 - .L_38)
	.align		4
.L_38:
        /*00e8*/ 	.word	index@(_Z14cudaDensetanh1PfS_S_S_)
        /*00ec*/ 	.word	0x00000000


	//----- nvinfo : EIATTR_MIN_STACK_SIZE
	.align		4
.L_39:
        /*00f0*/ 	.byte	0x04, 0x12
        /*00f2*/ 	.short	(.L_41 - .L_40)
	.align		4
.L_40:
        /*00f4*/ 	.word	index@(_Z16cudaDownSamplingPfS_)
        /*00f8*/ 	.word	0x00000000


	//----- nvinfo : EIATTR_MIN_STACK_SIZE
	.align		4
.L_41:
        /*00fc*/ 	.byte	0x04, 0x12
        /*00fe*/ 	.short	(.L_43 - .L_42)
	.align		4
.L_42:
        /*0100*/ 	.word	index@(_Z15cudaConvolutionPfS_S_)
        /*0104*/ 	.word	0x00000000


	//----- nvinfo : EIATTR_MIN_STACK_SIZE
	.align		4
.L_43:
        /*0108*/ 	.byte	0x04, 0x12
        /*010a*/ 	.short	(.L_45 - .L_44)
	.align		4
.L_44:
        /*010c*/ 	.word	index@(_Z8zero_padPfS_)
        /*0110*/ 	.word	0x00000000


	//----- nvinfo : EIATTR_MIN_STACK_SIZE
	.align		4
.L_45:
        /*0114*/ 	.byte	0x04, 0x12
        /*0116*/ 	.short	(.L_47 - .L_46)
	.align		4
.L_46:
        /*0118*/ 	.word	index@(_Z14cudaMatrixMultPfS_S_)
        /*011c*/ 	.word	0x00000000


	//----- nvinfo : EIATTR_MIN_STACK_SIZE
	.align		4
.L_47:
        /*0120*/ 	.byte	0x04, 0x12
        /*0122*/ 	.short	(.L_49 - .L_48)
	.align		4
.L_48:
        /*0124*/ 	.word	index@(_Z13cudaMatrixAddPfS_S_)
        /*0128*/ 	.word	0x00000000
.L_49:


//--------------------- .nv.compat                --------------------------
	.section	.nv.compat,"",@"SHT_CUDA_COMPAT_INFO"
	.align	4
        /*0000*/ 	.byte	0x02, 0x09, 0x00, 0x00, 0x02, 0x02, 0x01, 0x00, 0x02, 0x05, 0x05, 0x00, 0x03, 0x07, 0x01, 0x01
        /*0010*/ 	.byte	0x02, 0x03, 0x00, 0x00, 0x02, 0x06, 0x01, 0x00, 0x04, 0x0b, 0x08, 0x00, 0x01, 0x00, 0x00, 0x00
        /*0020*/ 	.byte	0x00, 0x00, 0x00, 0x00


//--------------------- .nv.info._Z16cudaDensesoftmaxPfS_S_S_ --------------------------
	.section	.nv.info._Z16cudaDensesoftmaxPfS_S_S_,"",@"SHT_CUDA_INFO"
	.sectionflags	@""
	.align	4


	//----- nvinfo : EIATTR_CUDA_API_VERSION
	.align		4
        /*0000*/ 	.byte	0x04, 0x37
        /*0002*/ 	.short	(.L_51 - .L_50)
.L_50:
        /*0004*/ 	.word	0x00000082


	//----- nvinfo : EIATTR_KPARAM_INFO
	.align		4
.L_51:
        /*0008*/ 	.byte	0x04, 0x17
        /*000a*/ 	.short	(.L_53 - .L_52)
.L_52:
        /*000c*/ 	.word	0x00000000
        /*0010*/ 	.short	0x0003
        /*0012*/ 	.short	0x0018
        /*0014*/ 	.byte	0x00, 0xf5, 0x21, 0x00


	//----- nvinfo : EIATTR_KPARAM_INFO
	.align		4
.L_53:
        /*0018*/ 	.byte	0x04, 0x17
        /*001a*/ 	.short	(.L_55 - .L_54)
.L_54:
        /*001c*/ 	.word	0x00000000
        /*0020*/ 	.short	0x0002
        /*0022*/ 	.short	0x0010
        /*0024*/ 	.byte	0x00, 0xf5, 0x21, 0x00


	//----- nvinfo : EIATTR_KPARAM_INFO
	.align		4
.L_55:
        /*0028*/ 	.byte	0x04, 0x17
        /*002a*/ 	.short	(.L_57 - .L_56)
.L_56:
        /*002c*/ 	.word	0x00000000
        /*0030*/ 	.short	0x0001
        /*0032*/ 	.short	0x0008
        /*0034*/ 	.byte	0x00, 0xf5, 0x21, 0x00


	//----- nvinfo : EIATTR_KPARAM_INFO
	.align		4
.L_57:
        /*0038*/ 	.byte	0x04, 0x17
        /*003a*/ 	.short	(.L_59 - .L_58)
.L_58:
        /*003c*/ 	.word	0x00000000
        /*0040*/ 	.short	0x0000
        /*0042*/ 	.short	0x0000
        /*0044*/ 	.byte	0x00, 0xf5, 0x21, 0x00


	//----- nvinfo : EIATTR_SPARSE_MMA_MASK
	.align		4
.L_59:
        /*0048*/ 	.byte	0x03, 0x50
        /*004a*/ 	.short	0x0000


	//----- nvinfo : EIATTR_MAXREG_COUNT
	.align		4
        /*004c*/ 	.byte	0x03, 0x1b
        /*004e*/ 	.short	0x00ff


	//----- nvinfo : EIATTR_MERCURY_ISA_VERSION
	.align		4
        /*0050*/ 	.byte	0x03, 0x5f
        /*0052*/ 	.short	0x0101


	//----- nvinfo : EIATTR_VRC_CTA_INIT_COUNT
	.align		4
        /*0054*/ 	.byte	0x02, 0x4a
	.zero		1
	.zero		1


	//----- nvinfo : EIATTR_EXIT_INSTR_OFFSETS
	.align		4
        /*0058*/ 	.byte	0x04, 0x1c
        /*005a*/ 	.short	(.L_61 - .L_60)


	//   ....[0]....
.L_60:
        /*005c*/ 	.word	0x00000990


	//----- nvinfo : EIATTR_CRS_STACK_SIZE
	.align		4
.L_61:
        /*0060*/ 	.byte	0x04, 0x1e
        /*0062*/ 	.short	(.L_63 - .L_62)
.L_62:
        /*0064*/ 	.word	0x00000000


	//----- nvinfo : EIATTR_CBANK_PARAM_SIZE
	.align		4
.L_63:
        /*0068*/ 	.byte	0x03, 0x19
        /*006a*/ 	.short	0x0020


	//----- nvinfo : EIATTR_PARAM_CBANK
	.align		4
        /*006c*/ 	.byte	0x04, 0x0a
        /*006e*/ 	.short	(.L_65 - .L_64)
	.align		4
.L_64:
        /*0070*/ 	.word	index@(.nv.constant0._Z16cudaDensesoftmaxPfS_S_S_)
        /*0074*/ 	.short	0x0380
        /*0076*/ 	.short	0x0020


	//----- nvinfo : EIATTR_SW_WAR
	.align		4
.L_65:
        /*0078*/ 	.byte	0x04, 0x36
        /*007a*/ 	.short	(.L_67 - .L_66)
.L_66:
        /*007c*/ 	.word	0x00000008
.L_67:


//--------------------- .nv.info._Z14cudaDensetanh2PfS_S_S_ --------------------------
	.section	.nv.info._Z14cudaDensetanh2PfS_S_S_,"",@"SHT_CUDA_INFO"
	.sectionflags	@""
	.align	4


	//----- nvinfo : EIATTR_CUDA_API_VERSION
	.align		4
        /*0000*/ 	.byte	0x04, 0x37
        /*0002*/ 	.short	(.L_69 - .L_68)
.L_68:
        /*0004*/ 	.word	0x00000082


	//----- nvinfo : EIATTR_KPARAM_INFO
	.align		4
.L_69:
        /*0008*/ 	.byte	0x04, 0x17
        /*000a*/ 	.short	(.L_71 - .L_70)
.L_70:
        /*000c*/ 	.word	0x00000000
        /*0010*/ 	.short	0x0003
        /*0012*/ 	.short	0x0018
        /*0014*/ 	.byte	0x00, 0xf5, 0x21, 0x00


	//----- nvinfo : EIATTR_KPARAM_INFO
	.align		4
.L_71:
        /*0018*/ 	.byte	0x04, 0x17
        /*001a*/ 	.short	(.L_73 - .L_72)
.L_72:
        /*001c*/ 	.word	0x00000000
        /*0020*/ 	.short	0x0002
        /*0022*/ 	.short	0x0010
        /*0024*/ 	.byte	0x00, 0xf5, 0x21, 0x00


	//----- nvinfo : EIATTR_KPARAM_INFO
	.align		4
.L_73:
        /*0028*/ 	.byte	0x04, 0x17
        /*002a*/ 	.short	(.L_75 - .L_74)
.L_74:
        /*002c*/ 	.word	0x00000000
        /*0030*/ 	.short	0x0001
        /*0032*/ 	.short	0x0008
        /*0034*/ 	.byte	0x00, 0xf5, 0x21, 0x00


	//----- nvinfo : EIATTR_KPARAM_INFO
	.align		4
.L_75:
        /*0038*/ 	.byte	0x04, 0x17
        /*003a*/ 	.short	(.L_77 - .L_76)
.L_76:
        /*003c*/ 	.word	0x00000000
        /*0040*/ 	.short	0x0000
        /*0042*/ 	.short	0x0000
        /*0044*/ 	.byte	0x00, 0xf5, 0x21, 0x00


	//----- nvinfo : EIATTR_SPARSE_MMA_MASK
	.align		4
.L_77:
        /*0048*/ 	.byte	0x03, 0x50
        /*004a*/ 	.short	0x0000


	//----- nvinfo : EIATTR_MAXREG_COUNT
	.align		4
        /*004c*/ 	.byte	0x03, 0x1b
        /*004e*/ 	.short	0x00ff


	//----- nvinfo : EIATTR_MERCURY_ISA_VERSION
	.align		4
        /*0050*/ 	.byte	0x03, 0x5f
        /*0052*/ 	.short	0x0101


	//----- nvinfo : EIATTR_VRC_CTA_INIT_COUNT
	.align		4
        /*0054*/ 	.byte	0x02, 0x4a
	.zero		1
	.zero		1


	//----- nvinfo : EIATTR_EXIT_INSTR_OFFSETS
	.align		4
        /*0058*/ 	.byte	0x04, 0x1c
        /*005a*/ 	.short	(.L_79 - .L_78)


	//   ....[0]....
.L_78:
        /*005c*/ 	.word	0x00002260


	//----- nvinfo : EIATTR_CBANK_PARAM_SIZE
	.align		4
.L_79:
        /*0060*/ 	.byte	0x03, 0x19
        /*0062*/ 	.short	0x0020


	//----- nvinfo : EIATTR_PARAM_CBANK
	.align		4
        /*0064*/ 	.byte	0x04, 0x0a
        /*0066*/ 	.short	(.L_81 - .L_80)
	.align		4
.L_80:
        /*0068*/ 	.word	index@(.nv.constant0._Z14cudaDensetanh2PfS_S_S_)
        /*006c*/ 	.short	0x0380
        /*006e*/ 	.short	0x0020


	//----- nvinfo : EIATTR_SW_WAR
	.align		4
.L_81:
        /*0070*/ 	.byte	0x04, 0x36
        /*0072*/ 	.short	(.L_83 - .L_82)
.L_82:
        /*0074*/ 	.word	0x00000008
.L_83:


//--------------------- .nv.info._Z14cudaDensetanh1PfS_S_S_ --------------------------
	.section	.nv.info._Z14cudaDensetanh1PfS_S_S_,"",@"SHT_CUDA_INFO"
	.sectionflags	@""
	.align	4


	//----- nvinfo : EIATTR_CUDA_API_VERSION
	.align		4
        /*0000*/ 	.byte	0x04, 0x37
        /*0002*/ 	.short	(.L_85 - .L_84)
.L_84:
        /*0004*/ 	.word	0x00000082


	//----- nvinfo : EIATTR_KPARAM_INFO
	.align		4
.L_85:
        /*0008*/ 	.byte	0x04, 0x17
        /*000a*/ 	.short	(.L_87 - .L_86)
.L_86:
        /*000c*/ 	.word	0x00000000
        /*0010*/ 	.short	0x0003
        /*0012*/ 	.short	0x0018
        /*0014*/ 	.byte	0x00, 0xf5, 0x21, 0x00


	//----- nvinfo : EIATTR_KPARAM_INFO
	.align		4
.L_87:
        /*0018*/ 	.byte	0x04, 0x17
        /*001a*/ 	.short	(.L_89 - .L_88)
.L_88:
        /*001c*/ 	.word	0x00000000
        /*0020*/ 	.short	0x0002
        /*0022*/ 	.short	0x0010
        /*0024*/ 	.byte	0x00, 0xf5, 0x21, 0x00


	//----- nvinfo : EIATTR_KPARAM_INFO
	.align		4
.L_89:
        /*0028*/ 	.byte	0x04, 0x17
        /*002a*/ 	.short	(.L_91 - .L_90)
.L_90:
        /*002c*/ 	.word	0x00000000
        /*0030*/ 	.short	0x0001
        /*0032*/ 	.short	0x0008
        /*0034*/ 	.byte	0x00, 0xf5, 0x21, 0x00


	//----- nvinfo : EIATTR_KPARAM_INFO
	.align		4
.L_91:
        /*0038*/ 	.byte	0x04, 0x17
        /*003a*/ 	.short	(.L_93 - .L_92)
.L_92:
        /*003c*/ 	.word	0x00000000
        /*0040*/ 	.short	0x0000
        /*0042*/ 	.short	0x0000
        /*0044*/ 	.byte	0x00, 0xf5, 0x21, 0x00


	//----- nvinfo : EIATTR_SPARSE_MMA_MASK
	.align		4
.L_93:
        /*0048*/ 	.byte	0x03, 0x50
        /*004a*/ 	.short	0x0000


	//----- nvinfo : EIATTR_MAXREG_COUNT
	.align		4
        /*004c*/ 	.byte	0x03, 0x1b
        /*004e*/ 	.short	0x00ff


	//----- nvinfo : EIATTR_MERCURY_ISA_VERSION
	.align		4
        /*0050*/ 	.byte	0x03, 0x5f
        /*0052*/ 	.short	0x0101


	//----- nvinfo : EIATTR_VRC_CTA_INIT_COUNT
	.align		4
        /*0054*/ 	.byte	0x02, 0x4a
	.zero		1
	.zero		1


	//----- nvinfo : EIATTR_EXIT_INSTR_OFFSETS
	.align		4
        /*0058*/ 	.byte	0x04, 0x1c
        /*005a*/ 	.short	(.L_95 - .L_94)


	//   ....[0]....
.L_94:
        /*005c*/ 	.word	0x00001820


	//----- nvinfo : EIATTR_CBANK_PARAM_SIZE
	.align		4
.L_95:
        /*0060*/ 	.byte	0x03, 0x19
        /*0062*/ 	.short	0x0020


	//----- nvinfo : EIATTR_PARAM_CBANK
	.align		4
        /*0064*/ 	.byte	0x04, 0x0a
        /*0066*/ 	.short	(.L_97 - .L_96)
	.align		4
.L_96:
        /*0068*/ 	.word	index@(.nv.constant0._Z14cudaDensetanh1PfS_S_S_)
        /*006c*/ 	.short	0x0380
        /*006e*/ 	.short	0x0020


	//----- nvinfo : EIATTR_SW_WAR
	.align		4
.L_97:
        /*0070*/ 	.byte	0x04, 0x36
        /*0072*/ 	.short	(.L_99 - .L_98)
.L_98:
        /*0074*/ 	.word	0x00000008
.L_99:


//--------------------- .nv.info._Z16cudaDownSamplingPfS_ --------------------------
	.section	.nv.info._Z16cudaDownSamplingPfS_,"",@"SHT_CUDA_INFO"
	.sectionflags	@""
	.align	4


	//----- nvinfo : EIATTR_CUDA_API_VERSION
	.align		4
        /*0000*/ 	.byte	0x04, 0x37
        /*0002*/ 	.short	(.L_101 - .L_100)
.L_100:
        /*0004*/ 	.word	0x00000082


	//----- nvinfo : EIATTR_KPARAM_INFO
	.align		4
.L_101:
        /*0008*/ 	.byte	0x04, 0x17
        /*000a*/ 	.short	(.L_103 - .L_102)
.L_102:
        /*000c*/ 	.word	0x00000000
        /*0010*/ 	.short	0x0001
        /*0012*/ 	.short	0x0008
        /*0014*/ 	.byte	0x00, 0xf5, 0x21, 0x00


	//----- nvinfo : EIATTR_KPARAM_INFO
	.align		4
.L_103:
        /*0018*/ 	.byte	0x04, 0x17
        /*001a*/ 	.short	(.L_105 - .L_104)
.L_104:
        /*001c*/ 	.word	0x00000000
        /*0020*/ 	.short	0x0000
        /*0022*/ 	.short	0x0000
        /*0024*/ 	.byte	0x00, 0xf5, 0x21, 0x00


	//----- nvinfo : EIATTR_SPARSE_MMA_MASK
	.align		4
.L_105:
        /*0028*/ 	.byte	0x03, 0x50
        /*002a*/ 	.short	0x0000


	//----- nvinfo : EIATTR_MAXREG_COUNT
	.align		4
        /*002c*/ 	.byte	0x03, 0x1b
        /*002e*/ 	.short	0x00ff


	//----- nvinfo : EIATTR_MERCURY_ISA_VERSION
	.align		4
        /*0030*/ 	.byte	0x03, 0x5f
        /*0032*/ 	.short	0x0101


	//----- nvinfo : EIATTR_VRC_CTA_INIT_COUNT
	.align		4
        /*0034*/ 	.byte	0x02, 0x4a
	.zero		1
	.zero		1


	//----- nvinfo : EIATTR_EXIT_INSTR_OFFSETS
	.align		4
        /*0038*/ 	.byte	0x04, 0x1c
        /*003a*/ 	.short	(.L_107 - .L_106)


	//   ....[0]....
.L_106:
        /*003c*/ 	.word	0x000002e0


	//----- nvinfo : EIATTR_CBANK_PARAM_SIZE
	.align		4
.L_107:
        /*0040*/ 	.byte	0x03, 0x19
        /*0042*/ 	.short	0x0010


	//----- nvinfo : EIATTR_PARAM_CBANK
	.align		4
        /*0044*/ 	.byte	0x04, 0x0a
        /*0046*/ 	.short	(.L_109 - .L_108)
	.align		4
.L_108:
        /*0048*/ 	.word	index@(.nv.constant0._Z16cudaDownSamplingPfS_)
        /*004c*/ 	.short	0x0380
        /*004e*/ 	.short	0x0010


	//----- nvinfo : EIATTR_SW_WAR
	.align		4
.L_109:
        /*0050*/ 	.byte	0x04, 0x36
        /*0052*/ 	.short	(.L_111 - .L_110)
.L_110:
        /*0054*/ 	.word	0x00000008
.L_111:


//--------------------- .nv.info._Z15cudaConvolutionPfS_S_ --------------------------
	.section	.nv.info._Z15cudaConvolutionPfS_S_,"",@"SHT_CUDA_INFO"
	.sectionflags	@""
	.align	4


	//----- nvinfo : EIATTR_CUDA_API_VERSION
	.align		4
        /*0000*/ 	.byte	0x04, 0x37
        /*0002*/ 	.short	(.L_113 - .L_112)
.L_112:
        /*0004*/ 	.word	0x00000082


	//----- nvinfo : EIATTR_KPARAM_INFO
	.align		4
.L_113:
        /*0008*/ 	.byte	0x04, 0x17
        /*000a*/ 	.short	(.L_115 - .L_114)
.L_114:
        /*000c*/ 	.word	0x00000000
        /*0010*/ 	.short	0x0002
        /*0012*/ 	.short	0x0010
        /*0014*/ 	.byte	0x00, 0xf5, 0x21, 0x00


	//----- nvinfo : EIATTR_KPARAM_INFO
	.align		4
.L_115:
        /*0018*/ 	.byte	0x04, 0x17
        /*001a*/ 	.short	(.L_117 - .L_116)
.L_116:
        /*001c*/ 	.word	0x00000000
        /*0020*/ 	.short	0x0001
        /*0022*/ 	.short	0x0008
        /*0024*/ 	.byte	0x00, 0xf5, 0x21, 0x00


	//----- nvinfo : EIATTR_KPARAM_INFO
	.align		4
.L_117:
        /*0028*/ 	.byte	0x04, 0x17
        /*002a*/ 	.short	(.L_119 - .L_118)
.L_118:
        /*002c*/ 	.word	0x00000000
        /*0030*/ 	.short	0x0000
        /*0032*/ 	.short	0x0000
        /*0034*/ 	.byte	0x00, 0xf5, 0x21, 0x00


	//----- nvinfo : EIATTR_SPARSE_MMA_MASK
	.align		4
.L_119:
        /*0038*/ 	.byte	0x03, 0x50
        /*003a*/ 	.short	0x0000


	//----- nvinfo : EIATTR_MAXREG_COUNT
	.align		4
        /*003c*/ 	.byte	0x03, 0x1b
        /*003e*/ 	.short	0x00ff


	//----- nvinfo : EIATTR_MERCURY_ISA_VERSION
	.align		4
        /*0040*/ 	.byte	0x03, 0x5f
        /*0042*/ 	.short	0x0101


	//----- nvinfo : EIATTR_VRC_CTA_INIT_COUNT
	.align		4
        /*0044*/ 	.byte	0x02, 0x4a
	.zero		1
	.zero		1


	//----- nvinfo : EIATTR_EXIT_INSTR_OFFSETS
	.align		4
        /*0048*/ 	.byte	0x04, 0x1c
        /*004a*/ 	.short	(.L_121 - .L_120)


	//   ....[0]....
.L_120:
        /*004c*/ 	.word	0x00000650


	//----- nvinfo : EIATTR_CBANK_PARAM_SIZE
	.align		4
.L_121:
        /*0050*/ 	.byte	0x03, 0x19
        /*0052*/ 	.short	0x0018


	//----- nvinfo : EIATTR_PARAM_CBANK
	.align		4
        /*0054*/ 	.byte	0x04, 0x0a
        /*0056*/ 	.short	(.L_123 - .L_122)
	.align		4
.L_122:
        /*0058*/ 	.word	index@(.nv.constant0._Z15cudaConvolutionPfS_S_)
        /*005c*/ 	.short	0x0380
        /*005e*/ 	.short	0x0018


	//----- nvinfo : EIATTR_SW_WAR
	.align		4
.L_123:
        /*0060*/ 	.byte	0x04, 0x36
        /*0062*/ 	.short	(.L_125 - .L_124)
.L_124:
        /*0064*/ 	.word	0x00000008
.L_125:


//--------------------- .nv.info._Z8zero_padPfS_  --------------------------
	.section	.nv.info._Z8zero_padPfS_,"",@"SHT_CUDA_INFO"
	.sectionflags	@""
	.align	4


	//----- nvinfo : EIATTR_CUDA_API_VERSION
	.align		4
        /*0000*/ 	.byte	0x04, 0x37
        /*0002*/ 	.short	(.L_127 - .L_126)
.L_126:
        /*0004*/ 	.word	0x00000082


	//----- nvinfo : EIATTR_KPARAM_INFO
	.align		4
.L_127:
        /*0008*/ 	.byte	0x04, 0x17
        /*000a*/ 	.short	(.L_129 - .L_128)
.L_128:
        /*000c*/ 	.word	0x00000000
        /*0010*/ 	.short	0x0001
        /*0012*/ 	.short	0x0008
        /*0014*/ 	.byte	0x00, 0xf5, 0x21, 0x00


	//----- nvinfo : EIATTR_KPARAM_INFO
	.align		4
.L_129:
        /*0018*/ 	.byte	0x04, 0x17
        /*001a*/ 	.short	(.L_131 - .L_130)
.L_130:
        /*001c*/ 	.word	0x00000000
        /*0020*/ 	.short	0x0000
        /*0022*/ 	.short	0x0000
        /*0024*/ 	.byte	0x00, 0xf5, 0x21, 0x00


	//----- nvinfo : EIATTR_SPARSE_MMA_MASK
	.align		4
.L_131:
        /*0028*/ 	.byte	0x03, 0x50
        /*002a*/ 	.short	0x0000


	//----- nvinfo : EIATTR_MAXREG_COUNT
	.align		4
        /*002c*/ 	.byte	0x03, 0x1b
        /*002e*/ 	.short	0x00ff


	//----- nvinfo : EIATTR_MERCURY_ISA_VERSION
	.align		4
        /*0030*/ 	.byte	0x03, 0x5f
        /*0032*/ 	.short	0x0101


	//----- nvinfo : EIATTR_VRC_CTA_INIT_COUNT
	.align		4
        /*0034*/ 	.byte	0x02, 0x4a
	.zero		1
	.zero		1


	//----- nvinfo : EIATTR_EXIT_INSTR_OFFSETS
	.align		4
        /*0038*/ 	.byte	0x04, 0x1c
        /*003a*/ 	.short	(.L_133 - .L_132)


	//   ....[0]....
.L_132:
        /*003c*/ 	.word	0x00000100


	//----- nvinfo : EIATTR_CBANK_PARAM_SIZE
	.align		4
.L_133:
        /*0040*/ 	.byte	0x03, 0x19
        /*0042*/ 	.short	0x0010


	//----- nvinfo : EIATTR_PARAM_CBANK
	.align		4
        /*0044*/ 	.byte	0x04, 0x0a
        /*0046*/ 	.short	(.L_135 - .L_134)
	.align		4
.L_134:
        /*0048*/ 	.word	index@(.nv.constant0._Z8zero_padPfS_)
        /*004c*/ 	.short	0x0380
        /*004e*/ 	.short	0x0010


	//----- nvinfo : EIATTR_SW_WAR
	.align		4
.L_135:
        /*0050*/ 	.byte	0x04, 0x36
        /*0052*/ 	.short	(.L_137 - .L_136)
.L_136:
        /*0054*/ 	.word	0x00000008
.L_137:


//--------------------- .nv.info._Z14cudaMatrixMultPfS_S_ --------------------------
	.section	.nv.info._Z14cudaMatrixMultPfS_S_,"",@"SHT_CUDA_INFO"
	.sectionflags	@""
	.align	4


	//----- nvinfo : EIATTR_CUDA_API_VERSION
	.align		4
        /*0000*/ 	.byte	0x04, 0x37
        /*0002*/ 	.short	(.L_139 - .L_138)
.L_138:
        /*0004*/ 	.word	0x00000082


	//----- nvinfo : EIATTR_KPARAM_INFO
	.align		4
.L_139:
        /*0008*/ 	.byte	0x04, 0x17
        /*000a*/ 	.short	(.L_141 - .L_140)
.L_140:
        /*000c*/ 	.word	0x00000000
        /*0010*/ 	.short	0x0002
        /*0012*/ 	.short	0x0010
        /*0014*/ 	.byte	0x00, 0xf5, 0x21, 0x00


	//----- nvinfo : EIATTR_KPARAM_INFO
	.align		4
.L_141:
        /*0018*/ 	.byte	0x04, 0x17
        /*001a*/ 	.short	(.L_143 - .L_142)
.L_142:
        /*001c*/ 	.word	0x00000000
        /*0020*/ 	.short	0x0001
        /*0022*/ 	.short	0x0008
        /*0024*/ 	.byte	0x00, 0xf5, 0x21, 0x00


	//----- nvinfo : EIATTR_KPARAM_INFO
	.align		4
.L_143:
        /*0028*/ 	.byte	0x04, 0x17
        /*002a*/ 	.short	(.L_145 - .L_144)
.L_144:
        /*002c*/ 	.word	0x00000000
        /*0030*/ 	.short	0x0000
        /*0032*/ 	.short	0x0000
        /*0034*/ 	.byte	0x00, 0xf5, 0x21, 0x00


	//----- nvinfo : EIATTR_SPARSE_MMA_MASK
	.align		4
.L_145:
        /*0038*/ 	.byte	0x03, 0x50
        /*003a*/ 	.short	0x0000


	//----- nvinfo : EIATTR_MAXREG_COUNT
	.align		4
        /*003c*/ 	.byte	0x03, 0x1b
        /*003e*/ 	.short	0x00ff


	//----- nvinfo : EIATTR_MERCURY_ISA_VERSION
	.align		4
        /*0040*/ 	.byte	0x03, 0x5f
        /*0042*/ 	.short	0x0101


	//----- nvinfo : EIATTR_VRC_CTA_INIT_COUNT
	.align		4
        /*0044*/ 	.byte	0x02, 0x4a
	.zero		1
	.zero		1


	//----- nvinfo : EIATTR_EXIT_INSTR_OFFSETS
	.align		4
        /*0048*/ 	.byte	0x04, 0x1c
        /*004a*/ 	.short	(.L_147 - .L_146)


	//   ....[0]....
.L_146:
        /*004c*/ 	.word	0x00000e70


	//----- nvinfo : EIATTR_CBANK_PARAM_SIZE
	.align		4
.L_147:
        /*0050*/ 	.byte	0x03, 0x19
        /*0052*/ 	.short	0x0018


	//----- nvinfo : EIATTR_PARAM_CBANK
	.align		4
        /*0054*/ 	.byte	0x04, 0x0a
        /*0056*/ 	.short	(.L_149 - .L_148)
	.align		4
.L_148:
        /*0058*/ 	.word	index@(.nv.constant0._Z14cudaMatrixMultPfS_S_)
        /*005c*/ 	.short	0x0380
        /*005e*/ 	.short	0x0018


	//----- nvinfo : EIATTR_SW_WAR
	.align		4
.L_149:
        /*0060*/ 	.byte	0x04, 0x36
        /*0062*/ 	.short	(.L_151 - .L_150)
.L_150:
        /*0064*/ 	.word	0x00000008
.L_151:


//--------------------- .nv.info._Z13cudaMatrixAddPfS_S_ --------------------------
	.section	.nv.info._Z13cudaMatrixAddPfS_S_,"",@"SHT_CUDA_INFO"
	.sectionflags	@""
	.align	4


	//----- nvinfo : EIATTR_CUDA_API_VERSION
	.align		4
        /*0000*/ 	.byte	0x04, 0x37
        /*0002*/ 	.short	(.L_153 - .L_152)
.L_152:
        /*0004*/ 	.word	0x00000082


	//----- nvinfo : EIATTR_KPARAM_INFO
	.align		4
.L_153:
        /*0008*/ 	.byte	0x04, 0x17
        /*000a*/ 	.short	(.L_155 - .L_154)
.L_154:
        /*000c*/ 	.word	0x00000000
        /*0010*/ 	.short	0x0002
        /*0012*/ 	.short	0x0010
        /*0014*/ 	.byte	0x00, 0xf5, 0x21, 0x00


	//----- nvinfo : EIATTR_KPARAM_INFO
	.align		4
.L_155:
        /*0018*/ 	.byte	0x04, 0x17
        /*001a*/ 	.short	(.L_157 - .L_156)
.L_156:
        /*001c*/ 	.word	0x00000000
        /*0020*/ 	.short	0x0001
        /*0022*/ 	.short	0x0008
        /*0024*/ 	.byte	0x00, 0xf5, 0x21, 0x00


	//----- nvinfo : EIATTR_KPARAM_INFO
	.align		4
.L_157:
        /*0028*/ 	.byte	0x04, 0x17
        /*002a*/ 	.short	(.L_159 - .L_158)
.L_158:
        /*002c*/ 	.word	0x00000000
        /*0030*/ 	.short	0x0000
        /*0032*/ 	.short	0x0000
        /*0034*/ 	.byte	0x00, 0xf5, 0x21, 0x00


	//----- nvinfo : EIATTR_SPARSE_MMA_MASK
	.align		4
.L_159:
        /*0038*/ 	.byte	0x03, 0x50
        /*003a*/ 	.short	0x0000


	//----- nvinfo : EIATTR_MAXREG_COUNT
	.align		4
        /*003c*/ 	.byte	0x03, 0x1b
        /*003e*/ 	.short	0x00ff


	//----- nvinfo : EIATTR_MERCURY_ISA_VERSION
	.align		4
        /*0040*/ 	.byte	0x03, 0x5f
        /*0042*/ 	.short	0x0101


	//----- nvinfo : EIATTR_VRC_CTA_INIT_COUNT
	.align		4
        /*0044*/ 	.byte	0x02, 0x4a
	.zero		1
	.zero		1


	//----- nvinfo : EIATTR_EXIT_INSTR_OFFSETS
	.align		4
        /*0048*/ 	.byte	0x04, 0x1c
        /*004a*/ 	.short	(.L_161 - .L_160)


	//   ....[0]....
.L_160:
        /*004c*/ 	.word	0x00000100


	//----- nvinfo : EIATTR_CBANK_PARAM_SIZE
	.align		4
.L_161:
        /*0050*/ 	.byte	0x03, 0x19
        /*0052*/ 	.short	0x0018


	//----- nvinfo : EIATTR_PARAM_CBANK
	.align		4
        /*0054*/ 	.byte	0x04, 0x0a
        /*0056*/ 	.short	(.L_163 - .L_162)
	.align		4
.L_162:
        /*0058*/ 	.word	index@(.nv.constant0._Z13cudaMatrixAddPfS_S_)
        /*005c*/ 	.short	0x0380
        /*005e*/ 	.short	0x0018


	//----- nvinfo : EIATTR_SW_WAR
	.align		4
.L_163:
        /*0060*/ 	.byte	0x04, 0x36
        /*0062*/ 	.short	(.L_165 - .L_164)
.L_164:
        /*0064*/ 	.word	0x00000008
.L_165:


//--------------------- .nv.callgraph             --------------------------
	.section	.nv.callgraph,"",@"SHT_CUDA_CALLGRAPH"
	.align	4
	.sectionentsize	8
	.align		4
        /*0000*/ 	.word	0x00000000
	.align		4
        /*0004*/ 	.word	0xffffffff
	.align		4
        /*0008*/ 	.word	0x00000000
	.align		4
        /*000c*/ 	.word	0xfffffffe
	.align		4
        /*0010*/ 	.word	0x00000000
	.align		4
        /*0014*/ 	.word	0xfffffffd
	.align		4
        /*0018*/ 	.word	0x00000000
	.align		4
        /*001c*/ 	.word	0xfffffffc


//--------------------- .text._Z16cudaDensesoftmaxPfS_S_S_ --------------------------
	.section	.text._Z16cudaDensesoftmaxPfS_S_S_,"ax",@progbits
	.align	128
        .global         _Z16cudaDensesoftmaxPfS_S_S_
        .type           _Z16cudaDensesoftmaxPfS_S_S_,@function
        .size           _Z16cudaDensesoftmaxPfS_S_S_,(.L_x_30 - _Z16cudaDensesoftmaxPfS_S_S_)
        .other          _Z16cudaDensesoftmaxPfS_S_S_,@"STO_CUDA_ENTRY STV_DEFAULT"
_Z16cudaDensesoftmaxPfS_S_S_:
.text._Z16cudaDensesoftmaxPfS_S_S_:
[----:B------:R-:W-:Y:S01]  /*0000*/  LDC R1, c[0x0][0x37c] ;  /* 0x0000df00ff017b82 */ /* 0x000fe20000000800 */
[----:B------:R-:W0:Y:S07]  /*0010*/  S2R R11, SR_TID.X ;  /* 0x00000000000b7919 */ /* 0x000e2e0000002100 */
[----:B------:R-:W0:Y:S01]  /*0020*/  LDC.64 R4, c[0x0][0x380] ;  /* 0x0000e000ff047b82 */ /* 0x000e220000000a00 */
[----:B------:R-:W1:Y:S07]  /*0030*/  LDCU.64 UR4, c[0x0][0x358] ;  /* 0x00006b00ff0477ac */ /* 0x000e6e0008000a00 */
[----:B------:R-:W2:Y:S01]  /*0040*/  LDC.64 R6, c[0x0][0x388] ;  /* 0x0000e200ff067b82 */ /* 0x000ea20000000a00 */
[----:B0-----:R-:W-:-:S04]  /*0050*/  IMAD.WIDE.U32 R4, R11, 0x4, R4 ;  /* 0x000000040b047825 */ /* 0x001fc800078e0004 */
[----:B--2---:R-:W-:Y:S01]  /*0060*/  IMAD.WIDE.U32 R14, R11, 0x4, R6 ;  /* 0x000000040b0e7825 */ /* 0x004fe200078e0006 */
[----:B-1----:R-:W2:Y:S04]  /*0070*/  LDG.E R9, desc[UR4][R4.64] ;  /* 0x0000000404097981 */ /* 0x002ea8000c1e1900 */
[----:B------:R-:W2:Y:S01]  /*0080*/  LDG.E R8, desc[UR4][R14.64] ;  /* 0x000000040e087981 */ /* 0x000ea2000c1e1900 */
[----:B------:R-:W0:Y:S08]  /*0090*/  LDC R0, c[0x0][0x360] ;  /* 0x0000d800ff007b82 */ /* 0x000e300000000800 */
[----:B------:R-:W1:Y:S01]  /*00a0*/  LDC.64 R2, c[0x0][0x398] ;  /* 0x0000e600ff027b82 */ /* 0x000e620000000a00 */
[----:B0-----:R-:W-:-:S04]  /*00b0*/  IMAD.WIDE R16, R0, 0x4, R14 ;  /* 0x0000000400107825 */ /* 0x001fc800078e020e */
[----:B--2---:R-:W-:-:S05]  /*00c0*/  FMUL R9, R9, R8 ;  /* 0x0000000809097220 */ /* 0x004fca0000400000 */
[----:B-1----:R-:W-:Y:S04]  /*00d0*/  STG.E desc[UR4][R2.64], R9 ;  /* 0x0000000902007986 */ /* 0x002fe8000c101904 */
[----:B------:R-:W2:Y:S04]  /*00e0*/  LDG.E R13, desc[UR4][R4.64] ;  /* 0x00000004040d7981 */ /* 0x000ea8000c1e1900 */
[----:B------:R-:W2:Y:S01]  /*00f0*/  LDG.E R8, desc[UR4][R16.64] ;  /* 0x0000000410087981 */ /* 0x000ea2000c1e1900 */
[----:B------:R-:W-:-:S04]  /*0100*/  IMAD.WIDE R18, R0, 0x4, R16 ;  /* 0x0000000400127825 */ /* 0x000fc800078e0210 */
[----:B--2---:R-:W-:-:S05]  /*0110*/  FMUL R13, R13, R8 ;  /* 0x000000080d0d7220 */ /* 0x004fca0000400000 */
[----:B------:R0:W-:Y:S04]  /*0120*/  STG.E desc[UR4][R2.64+0x4], R13 ;  /* 0x0000040d02007986 */ /* 0x0001e8000c101904 */
        /* <DEDUP_REMOVED lines=10> */
[----:B------:R-:W3:Y:S04]  /*01d0*/  LDG.E R8, desc[UR4][R4.64] ;  /* 0x0000000404087981 */ /* 0x000ee8000c1e1900 */
[----:B------:R-:W3:Y:S01]  /*01e0*/  LDG.E R23, desc[UR4][R24.64] ;  /* 0x0000000418177981 */ /* 0x000ee2000c1e1900 */
[C---:B------:R-:W-:Y:S01]  /*01f0*/  IMAD.WIDE R26, R0.reuse, 0x4, R24 ;  /* 0x00000004001a7825 */ /* 0x040fe200078e0218 */
[----:B------:R-:W-:-:S03]  /*0200*/  IADD3 R21, PT, PT, R0, R0, R11 ;  /* 0x0000000000157210 */ /* 0x000fc60007ffe00b */
[----:B---3--:R-:W-:-:S05]  /*0210*/  FMUL R19, R8, R23 ;  /* 0x0000001708137220 */ /* 0x008fca0000400000 */
[----:B------:R3:W-:Y:S04]  /*0220*/  STG.E desc[UR4][R2.64+0x10], R19 ;  /* 0x0000101302007986 */ /* 0x0007e8000c101904 */
[----:B------:R-:W4:Y:S04]  /*0230*/  LDG.E R26, desc[UR4][R26.64] ;  /* 0x000000041a1a7981 */ /* 0x000f28000c1e1900 */
[----:B------:R-:W4:Y:S01]  /*0240*/  LDG.E R23, desc[UR4][R4.64] ;  /* 0x0000000404177981 */ /* 0x000f22000c1e1900 */
[----:B------:R-:W-:-:S04]  /*0250*/  IADD3 R21, PT, PT, R0, R21, R0 ;  /* 0x0000001500157210 */ /* 0x000fc80007ffe000 */
[----:B------:R-:W-:-:S05]  /*0260*/  IADD3 R8, PT, PT, R0, R21, R0 ;  /* 0x0000001500087210 */ /* 0x000fca0007ffe000 */
[----:B------:R-:W-:-:S04]  /*0270*/  IMAD.WIDE.U32 R28, R8, 0x4, R6 ;  /* 0x00000004081c7825 */ /* 0x000fc800078e0006 */
[----:B----4-:R-:W-:-:S05]  /*0280*/  FMUL R23, R23, R26 ;  /* 0x0000001a17177220 */ /* 0x010fca0000400000 */
[----:B------:R4:W-:Y:S04]  /*0290*/  STG.E desc[UR4][R2.64+0x14], R23 ;  /* 0x0000141702007986 */ /* 0x0009e8000c101904 */
[----:B------:R-:W5:Y:S04]  /*02a0*/  LDG.E R28, desc[UR4][R28.64] ;  /* 0x000000041c1c7981 */ /* 0x000f68000c1e1900 */
[----:B------:R-:W5:Y:S01]  /*02b0*/  LDG.E R21, desc[UR4][R4.64] ;  /* 0x0000000404157981 */ /* 0x000f62000c1e1900 */
[----:B------:R-:W-:-:S04]  /*02c0*/  IMAD.IADD R10, R8, 0x1, R0 ;  /* 0x00000001080a7824 */ /* 0x000fc800078e0200 */
[----:B------:R-:W-:-:S04]  /*02d0*/  IMAD.WIDE.U32 R24, R10, 0x4, R6 ;  /* 0x000000040a187825 */ /* 0x000fc800078e0006 */
[----:B-----5:R-:W-:-:S05]  /*02e0*/  FMUL R21, R21, R28 ;  /* 0x0000001c15157220 */ /* 0x020fca0000400000 */
[----:B------:R5:W-:Y:S04]  /*02f0*/  STG.E desc[UR4][R2.64+0x18], R21 ;  /* 0x0000181502007986 */ /* 0x000be8000c101904 */
[----:B------:R-:W2:Y:S04]  /*0300*/  LDG.E R25, desc[UR4][R24.64] ;  /* 0x0000000418197981 */ /* 0x000ea8000c1e1900 */
[----:B------:R-:W2:Y:S01]  /*0310*/  LDG.E R8, desc[UR4][R4.64] ;  /* 0x0000000404087981 */ /* 0x000ea2000c1e1900 */
[----:B------:R-:W-:-:S04]  /*0320*/  IMAD.IADD R10, R10, 0x1, R0 ;  /* 0x000000010a0a7824 */ /* 0x000fc800078e0200 */
[----:B------:R-:W-:-:S04]  /*0330*/  IMAD.WIDE.U32 R26, R10, 0x4, R6 ;  /* 0x000000040a1a7825 */ /* 0x000fc800078e0006 */
[----:B--2---:R-:W-:-:S05]  /*0340*/  FMUL R25, R8, R25 ;  /* 0x0000001908197220 */ /* 0x004fca0000400000 */
[----:B------:R2:W-:Y:S04]  /*0350*/  STG.E desc[UR4][R2.64+0x1c], R25 ;  /* 0x00001c1902007986 */ /* 0x0005e8000c101904 */
[----:B------:R-:W3:Y:S04]  /*0360*/  LDG.E R26, desc[UR4][R26.64] ;  /* 0x000000041a1a7981 */ /* 0x000ee8000c1e1900 */
[----:B------:R-:W3:Y:S01]  /*0370*/  LDG.E R29, desc[UR4][R4.64] ;  /* 0x00000004041d7981 */ /* 0x000ee2000c1e1900 */
[----:B------:R-:W-:-:S05]  /*0380*/  IADD3 R0, PT, PT, R10, R0, RZ ;  /* 0x000000000a007210 */ /* 0x000fca0007ffe0ff */
[----:B------:R-:W-:-:S04]  /*0390*/  IMAD.WIDE.U32 R6, R0, 0x4, R6 ;  /* 0x0000000400067825 */ /* 0x000fc800078e0006 */
[----:B---3--:R-:W-:-:S05]  /*03a0*/  FMUL R29, R29, R26 ;  /* 0x0000001a1d1d7220 */ /* 0x008fca0000400000 */
[----:B------:R3:W-:Y:S04]  /*03b0*/  STG.E desc[UR4][R2.64+0x20], R29 ;  /* 0x0000201d02007986 */ /* 0x0007e8000c101904 */
[----:B------:R-:W4:Y:S04]  /*03c0*/  LDG.E R8, desc[UR4][R4.64] ;  /* 0x0000000404087981 */ /* 0x000f28000c1e1900 */
[----:B------:R0:W4:Y:S02]  /*03d0*/  LDG.E R0, desc[UR4][R6.64] ;  /* 0x0000000406007981 */ /* 0x000124000c1e1900 */
[----:B0-----:R-:W0:Y:S01]  /*03e0*/  LDC.64 R6, c[0x0][0x390] ;  /* 0x0000e400ff067b82 */ /* 0x001e220000000a00 */
[----:B----4-:R-:W-:-:S05]  /*03f0*/  FMUL R8, R8, R0 ;  /* 0x0000000008087220 */ /* 0x010fca0000400000 */
[----:B------:R4:W-:Y:S04]  /*0400*/  STG.E desc[UR4][R2.64+0x24], R8 ;  /* 0x0000240802007986 */ /* 0x0009e8000c101904 */
[----:B0-----:R-:W5:Y:S02]  /*0410*/  LDG.E R0, desc[UR4][R6.64] ;  /* 0x0000000406007981 */ /* 0x001f64000c1e1900 */
[----:B-----5:R-:W-:-:S05]  /*0420*/  FADD R0, R9, R0 ;  /* 0x0000000009007221 */ /* 0x020fca0000000000 */
[----:B------:R0:W-:Y:S04]  /*0430*/  STG.E desc[UR4][R2.64], R0 ;  /* 0x0000000002007986 */ /* 0x0001e8000c101904 */
[----:B------:R-:W5:Y:S02]  /*0440*/  LDG.E R10, desc[UR4][R6.64+0x4] ;  /* 0x00000404060a7981 */ /* 0x000f64000c1e1900 */
[----:B-----5:R-:W-:-:S05]  /*0450*/  FADD R13, R13, R10 ;  /* 0x0000000a0d0d7221 */ /* 0x020fca0000000000 */
[----:B------:R-:W-:Y:S04]  /*0460*/  STG.E desc[UR4][R2.64+0x4], R13 ;  /* 0x0000040d02007986 */ /* 0x000fe8000c101904 */
[----:B------:R-:W1:Y:S02]  /*0470*/  LDG.E R4, desc[UR4][R6.64+0x8] ;  /* 0x0000080406047981 */ /* 0x000e64000c1e1900 */
[----:B-1----:R-:W-:-:S05]  /*0480*/  FADD R15, R15, R4 ;  /* 0x000000040f0f7221 */ /* 0x002fca0000000000 */
[----:B------:R-:W-:Y:S04]  /*0490*/  STG.E desc[UR4][R2.64+0x8], R15 ;  /* 0x0000080f02007986 */ /* 0x000fe8000c101904 */
[----:B------:R-:W5:Y:S02]  /*04a0*/  LDG.E R4, desc[UR4][R6.64+0xc] ;  /* 0x00000c0406047981 */ /* 0x000f64000c1e1900 */
[----:B-----5:R-:W-:-:S05]  /*04b0*/  FADD R17, R17, R4 ;  /* 0x0000000411117221 */ /* 0x020fca0000000000 */
        /* <DEDUP_REMOVED lines=10> */
[----:B------:R-:W2:Y:S02]  /*0560*/  LDG.E R4, desc[UR4][R6.64+0x1c] ;  /* 0x00001c0406047981 */ /* 0x000ea4000c1e1900 */
[----:B--2---:R-:W-:-:S05]  /*0570*/  FADD R25, R25, R4 ;  /* 0x0000000419197221 */ /* 0x004fca0000000000 */
[----:B------:R-:W-:Y:S04]  /*0580*/  STG.E desc[UR4][R2.64+0x1c], R25 ;  /* 0x00001c1902007986 */ /* 0x000fe8000c101904 */
[----:B------:R-:W3:Y:S02]  /*0590*/  LDG.E R4, desc[UR4][R6.64+0x20] ;  /* 0x0000200406047981 */ /* 0x000ee4000c1e1900 */
[----:B---3--:R-:W-:Y:S02]  /*05a0*/  FADD R29, R29, R4 ;  /* 0x000000041d1d7221 */ /* 0x008fe40000000000 */
[----:B------:R-:W1:Y:S03]  /*05b0*/  LDC.64 R4, c[0x0][0x398] ;  /* 0x0000e600ff047b82 */ /* 0x000e660000000a00 */
[----:B------:R-:W-:Y:S04]  /*05c0*/  STG.E desc[UR4][R2.64+0x20], R29 ;  /* 0x0000201d02007986 */ /* 0x000fe8000c101904 */
[----:B------:R-:W2:Y:S01]  /*05d0*/  LDG.E R27, desc[UR4][R6.64+0x24] ;  /* 0x00002404061b7981 */ /* 0x000ea2000c1e1900 */
[----:B-1----:R-:W-:Y:S01]  /*05e0*/  IMAD.WIDE.U32 R4, R11, 0x4, R4 ;  /* 0x000000040b047825 */ /* 0x002fe200078e0004 */
[----:B------:R-:W-:-:S04]  /*05f0*/  FSETP.GT.AND P0, PT, R0, R9, PT ;  /* 0x000000090000720b */ /* 0x000fc80003f04000 */
[----:B------:R-:W-:-:S04]  /*0600*/  FSEL R10, R0, R9, P0 ;  /* 0x00000009000a7208 */ /* 0x000fc80000000000 */
[----:B------:R-:W-:-:S04]  /*0610*/  FSETP.GT.AND P0, PT, R13, R10, PT ;  /* 0x0000000a0d00720b */ /* 0x000fc80003f04000 */
[----:B------:R-:W-:-:S04]  /*0620*/  FSEL R10, R13, R10, P0 ;  /* 0x0000000a0d0a7208 */ /* 0x000fc80000000000 */
[----:B------:R-:W-:-:S04]  /*0630*/  FSETP.GT.AND P0, PT, R15, R10, PT ;  /* 0x0000000a0f00720b */ /* 0x000fc80003f04000 */
[----:B------:R-:W-:-:S04]  /*0640*/  FSEL R10, R15, R10, P0 ;  /* 0x0000000a0f0a7208 */ /* 0x000fc80000000000 */
[----:B------:R-:W-:-:S04]  /*0650*/  FSETP.GT.AND P0, PT, R17, R10, PT ;  /* 0x0000000a1100720b */ /* 0x000fc80003f04000 */
[----:B------:R-:W-:-:S04]  /*0660*/  FSEL R10, R17, R10, P0 ;  /* 0x0000000a110a7208 */ /* 0x000fc80000000000 */
[----:B------:R-:W-:-:S04]  /*0670*/  FSETP.GT.AND P0, PT, R19, R10, PT ;  /* 0x0000000a1300720b */ /* 0x000fc80003f04000 */
[----:B------:R-:W-:Y:S01]  /*0680*/  FSEL R10, R19, R10, P0 ;  /* 0x0000000a130a7208 */ /* 0x000fe20000000000 */
[----:B--2---:R-:W-:-:S05]  /*0690*/  FADD R27, R8, R27 ;  /* 0x0000001b081b7221 */ /* 0x004fca0000000000 */
[----:B------:R1:W-:Y:S04]  /*06a0*/  STG.E desc[UR4][R2.64+0x24], R27 ;  /* 0x0000241b02007986 */ /* 0x0003e8000c101904 */
[----:B----4-:R-:W2:Y:S01]  /*06b0*/  LDG.E R8, desc[UR4][R4.64] ;  /* 0x0000000404087981 */ /* 0x010ea2000c1e1900 */
[CC--:B------:R-:W-:Y:S01]  /*06c0*/  FSETP.GT.AND P0, PT, R23.reuse, R10.reuse, PT ;  /* 0x0000000a1700720b */ /* 0x0c0fe20003f04000 */
[----:B0-----:R-:W-:Y:S01]  /*06d0*/  FADD R0, RZ, R0 ;  /* 0x00000000ff007221 */ /* 0x001fe20000000000 */
[----:B------:R-:W-:Y:S01]  /*06e0*/  IMAD.MOV.U32 R7, RZ, RZ, 0x3bbb989d ;  /* 0x3bbb989dff077424 */ /* 0x000fe200078e00ff */
[----:B------:R-:W-:Y:S01]  /*06f0*/  BSSY.RECONVERGENT B0, `(.L_x_0) ;  /* 0x0000028000007945 */ /* 0x000fe20003800200 */
[----:B------:R-:W-:Y:S01]  /*0700*/  FSEL R10, R23, R10, P0 ;  /* 0x0000000a170a7208 */ /* 0x000fe20000000000 */
[----:B------:R-:W-:-:S03]  /*0710*/  IMAD.MOV.U32 R9, RZ, RZ, 0x437c0000 ;  /* 0x437c0000ff097424 */ /* 0x000fc600078e00ff */
[----:B------:R-:W-:-:S04]  /*0720*/  FSETP.GT.AND P0, PT, R21, R10, PT ;  /* 0x0000000a1500720b */ /* 0x000fc80003f04000 */
[----:B------:R-:W-:-:S04]  /*0730*/  FSEL R10, R21, R10, P0 ;  /* 0x0000000a150a7208 */ /* 0x000fc80000000000 */
[----:B------:R-:W-:-:S04]  /*0740*/  FSETP.GT.AND P0, PT, R25, R10, PT ;  /* 0x0000000a1900720b */ /* 0x000fc80003f04000 */
[----:B------:R-:W-:-:S04]  /*0750*/  FSEL R10, R25, R10, P0 ;  /* 0x0000000a190a7208 */ /* 0x000fc80000000000 */
[----:B------:R-:W-:-:S04]  /*0760*/  FSETP.GT.AND P0, PT, R29, R10, PT ;  /* 0x0000000a1d00720b */ /* 0x000fc80003f04000 */
[----:B------:R-:W-:-:S04]  /*0770*/  FSEL R10, R29, R10, P0 ;  /* 0x0000000a1d0a7208 */ /* 0x000fc80000000000 */
[----:B------:R-:W-:-:S04]  /*0780*/  FSETP.GT.AND P0, PT, R27, R10, PT ;  /* 0x0000000a1b00720b */ /* 0x000fc80003f04000 */
[----:B-1----:R-:W-:-:S05]  /*0790*/  FSEL R27, R27, R10, P0 ;  /* 0x0000000a1b1b7208 */ /* 0x002fca0000000000 */
[----:B------:R-:W-:-:S04]  /*07a0*/  FADD R0, -R27, R0 ;  /* 0x000000001b007221 */ /* 0x000fc80000000100 */
[----:B------:R-:W-:-:S04]  /*07b0*/  FFMA.SAT R2, R0, R7, 0.5 ;  /* 0x3f00000000027423 */ /* 0x000fc80000002007 */
[----:B------:R-:W-:-:S04]  /*07c0*/  FFMA.RM R2, R2, R9, 12582913 ;  /* 0x4b40000102027423 */ /* 0x000fc80000004009 */
[C---:B------:R-:W-:Y:S01]  /*07d0*/  FADD R3, R2.reuse, -12583039 ;  /* 0xcb40007f02037421 */ /* 0x040fe20000000000 */
[----:B------:R-:W-:-:S03]  /*07e0*/  SHF.L.U32 R2, R2, 0x17, RZ ;  /* 0x0000001702027819 */ /* 0x000fc600000006ff */
[----:B------:R-:W-:-:S04]  /*07f0*/  FFMA R3, R0, 1.4426950216293334961, -R3 ;  /* 0x3fb8aa3b00037823 */ /* 0x000fc80000000803 */
[----:B------:R-:W-:-:S06]  /*0800*/  FFMA R3, R0, 1.925963033500011079e-08, R3 ;  /* 0x32a5706000037823 */ /* 0x000fcc0000000003 */
[----:B------:R-:W0:Y:S02]  /*0810*/  MUFU.EX2 R3, R3 ;  /* 0x0000000300037308 */ /* 0x000e240000000800 */
[----:B0-----:R-:W-:-:S06]  /*0820*/  FMUL R3, R2, R3 ;  /* 0x0000000302037220 */ /* 0x001fcc0000400000 */
[----:B------:R-:W0:Y:S01]  /*0830*/  MUFU.RCP R2, R3 ;  /* 0x0000000300027308 */ /* 0x000e220000001000 */
[----:B--2---:R-:W-:-:S04]  /*0840*/  FADD R8, -R27, R8 ;  /* 0x000000081b087221 */ /* 0x004fc80000000100 */
[----:B------:R-:W-:-:S04]  /*0850*/  FFMA.SAT R0, R8, R7, 0.5 ;  /* 0x3f00000008007423 */ /* 0x000fc80000002007 */
[----:B------:R-:W-:Y:S01]  /*0860*/  FFMA.RM R0, R0, R9, 12582913 ;  /* 0x4b40000100007423 */ /* 0x000fe20000004009 */
[----:B0-----:R-:W-:-:S03]  /*0870*/  FFMA R9, -R3, R2, 1 ;  /* 0x3f80000003097423 */ /* 0x001fc60000000102 */
[C---:B------:R-:W-:Y:S01]  /*0880*/  FADD R7, R0.reuse, -12583039 ;  /* 0xcb40007f00077421 */ /* 0x040fe20000000000 */
[----:B------:R-:W-:Y:S02]  /*0890*/  IMAD.SHL.U32 R0, R0, 0x800000, RZ ;  /* 0x0080000000007824 */ /* 0x000fe400078e00ff */
[----:B------:R-:W-:Y:S01]  /*08a0*/  FFMA R9, R2, R9, R2 ;  /* 0x0000000902097223 */ /* 0x000fe20000000002 */
[----:B------:R-:W-:-:S04]  /*08b0*/  FFMA R7, R8, 1.4426950216293334961, -R7 ;  /* 0x3fb8aa3b08077823 */ /* 0x000fc80000000807 */
[----:B------:R-:W-:-:S06]  /*08c0*/  FFMA R7, R8, 1.925963033500011079e-08, R7 ;  /* 0x32a5706008077823 */ /* 0x000fcc0000000007 */
[----:B------:R-:W0:Y:S02]  /*08d0*/  MUFU.EX2 R7, R7 ;  /* 0x0000000700077308 */ /* 0x000e240000000800 */
[----:B0-----:R-:W-:-:S06]  /*08e0*/  FMUL R0, R0, R7 ;  /* 0x0000000700007220 */ /* 0x001fcc0000400000 */
[----:B------:R-:W0:Y:S01]  /*08f0*/  FCHK P0, R0, R3 ;  /* 0x0000000300007302 */ /* 0x000e220000000000 */
[----:B------:R-:W-:-:S04]  /*0900*/  FFMA R2, R0, R9, RZ ;  /* 0x0000000900027223 */ /* 0x000fc800000000ff */
[----:B------:R-:W-:-:S04]  /*0910*/  FFMA R6, -R3, R2, R0 ;  /* 0x0000000203067223 */ /* 0x000fc80000000100 */
[----:B------:R-:W-:Y:S01]  /*0920*/  FFMA R9, R9, R6, R2 ;  /* 0x0000000609097223 */ /* 0x000fe20000000002 */
[----:B0-----:R-:W-:Y:S06]  /*0930*/  @!P0 BRA `(.L_x_1) ;  /* 0x00000000000c8947 */ /* 0x001fec0003800000 */
[----:B------:R-:W-:-:S07]  /*0940*/  MOV R2, 0x960 ;  /* 0x0000096000027802 */ /* 0x000fce0000000f00 */
[----:B------:R-:W-:Y:S05]  /*0950*/  CALL.REL.NOINC `($__internal_0_$__cuda_sm3x_div_rn_noftz_f32_slowpath) ;  /* 0x0000000000107944 */ /* 0x000fea0003c00000 */
[----:B------:R-:W-:-:S07]  /*0960*/  MOV R9, R0 ;  /* 0x0000000000097202 */ /* 0x000fce0000000f00 */
.L_x_1:
[----:B------:R-:W-:Y:S05]  /*0970*/  BSYNC.RECONVERGENT B0 ;  /* 0x0000000000007941 */ /* 0x000fea0003800200 */
.L_x_0:
[----:B------:R-:W-:Y:S01]  /*0980*/  STG.E desc[UR4][R4.64], R9 ;  /* 0x0000000904007986 */ /* 0x000fe2000c101904 */
[----:B------:R-:W-:Y:S05]  /*0990*/  EXIT ;  /* 0x000000000000794d */ /* 0x000fea0003800000 */
        .weak           $__internal_0_$__cuda_sm3x_div_rn_noftz_f32_slowpath
        .type           $__internal_0_$__cuda_sm3x_div_rn_noftz_f32_slowpath,@function
        .size           $__internal_0_$__cuda_sm3x_div_rn_noftz_f32_slowpath,(.L_x_30 - $__internal_0_$__cuda_sm3x_div_rn_noftz_f32_slowpath)
$__internal_0_$__cuda_sm3x_div_rn_noftz_f32_slowpath:
[----:B------:R-:W-:Y:S01]  /*09a0*/  SHF.R.U32.HI R7, RZ, 0x17, R3 ;  /* 0x00000017ff077819 */ /* 0x000fe20000011603 */
[----:B------:R-:W-:Y:S01]  /*09b0*/  BSSY.RECONVERGENT B1, `(.L_x_2) ;  /* 0x0000064000017945 */ /* 0x000fe20003800200 */
[--C-:B------:R-:W-:Y:S01]  /*09c0*/  SHF.R.U32.HI R6, RZ, 0x17, R0.reuse ;  /* 0x00000017ff067819 */ /* 0x100fe20000011600 */
[----:B------:R-:W-:Y:S01]  /*09d0*/  IMAD.MOV.U32 R8, RZ, RZ, R0 ;  /* 0x000000ffff087224 */ /* 0x000fe200078e0000 */
[----:B------:R-:W-:Y:S02]  /*09e0*/  LOP3.LUT R7, R7, 0xff, RZ, 0xc0, !PT ;  /* 0x000000ff07077812 */ /* 0x000fe400078ec0ff */
[----:B------:R-:W-:Y:S02]  /*09f0*/  LOP3.LUT R6, R6, 0xff, RZ, 0xc0, !PT ;  /* 0x000000ff06067812 */ /* 0x000fe400078ec0ff */
[----:B------:R-:W-:Y:S01]  /*0a00*/  MOV R9, R3 ;  /* 0x0000000300097202 */ /* 0x000fe20000000f00 */
[----:B------:R-:W-:Y:S01]  /*0a10*/  VIADD R12, R7, 0xffffffff ;  /* 0xffffffff070c7836 */ /* 0x000fe20000000000 */
[----:B------:R-:W-:-:S04]  /*0a20*/  IADD3 R11, PT, PT, R6, -0x1, RZ ;  /* 0xffffffff060b7810 */ /* 0x000fc80007ffe0ff */
[----:B------:R-:W-:-:S04]  /*0a30*/  ISETP.GT.U32.AND P0, PT, R12, 0xfd, PT ;  /* 0x000000fd0c00780c */ /* 0x000fc80003f04070 */
[----:B------:R-:W-:-:S13]  /*0a40*/  ISETP.GT.U32.OR P0, PT, R11, 0xfd, P0 ;  /* 0x000000fd0b00780c */ /* 0x000fda0000704470 */
[----:B------:R-:W-:Y:S01]  /*0a50*/  @!P0 IMAD.MOV.U32 R10, RZ, RZ, RZ ;  /* 0x000000ffff0a8224 */ /* 0x000fe200078e00ff */
[----:B------:R-:W-:Y:S06]  /*0a60*/  @!P0 BRA `(.L_x_3) ;  /* 0x00000000005c8947 */ /* 0x000fec0003800000 */
[----:B------:R-:W-:Y:S02]  /*0a70*/  FSETP.GTU.FTZ.AND P0, PT, |R0|, +INF , PT ;  /* 0x7f8000000000780b */ /* 0x000fe40003f1c200 */
[----:B------:R-:W-:-:S04]  /*0a80*/  FSETP.GTU.FTZ.AND P1, PT, |R3|, +INF , PT ;  /* 0x7f8000000300780b */ /* 0x000fc80003f3c200 */
[----:B------:R-:W-:-:S13]  /*0a90*/  PLOP3.LUT P0, PT, P0, P1, PT, 0xf8, 0x8f ;  /* 0x00000000008f781c */ /* 0x000fda0000703f70 */
[----:B------:R-:W-:Y:S05]  /*0aa0*/  @P0 BRA `(.L_x_4) ;  /* 0x00000004004c0947 */ /* 0x000fea0003800000 */
[----:B------:R-:W-:-:S13]  /*0ab0*/  LOP3.LUT P0, RZ, R9, 0x7fffffff, R8, 0xc8, !PT ;  /* 0x7fffffff09ff7812 */ /* 0x000fda000780c808 */
[----:B------:R-:W-:Y:S05]  /*0ac0*/  @!P0 BRA `(.L_x_5) ;  /* 0x00000004003c8947 */ /* 0x000fea0003800000 */
[C---:B------:R-:W-:Y:S02]  /*0ad0*/  FSETP.NEU.FTZ.AND P2, PT, |R0|.reuse, +INF , PT ;  /* 0x7f8000000000780b */ /* 0x040fe40003f5d200 */
[----:B------:R-:W-:Y:S02]  /*0ae0*/  FSETP.NEU.FTZ.AND P1, PT, |R3|, +INF , PT ;  /* 0x7f8000000300780b */ /* 0x000fe40003f3d200 */
[----:B------:R-:W-:-:S11]  /*0af0*/  FSETP.NEU.FTZ.AND P0, PT, |R0|, +INF , PT ;  /* 0x7f8000000000780b */ /* 0x000fd60003f1d200 */
[----:B------:R-:W-:Y:S05]  /*0b00*/  @!P1 BRA !P2, `(.L_x_5) ;  /* 0x00000004002c9947 */ /* 0x000fea0005000000 */
[----:B------:R-:W-:-:S04]  /*0b10*/  LOP3.LUT P2, RZ, R8, 0x7fffffff, RZ, 0xc0, !PT ;  /* 0x7fffffff08ff7812 */ /* 0x000fc8000784c0ff */
[----:B------:R-:W-:-:S13]  /*0b20*/  PLOP3.LUT P1, PT, P1, P2, PT, 0x2f, 0xf2 ;  /* 0x0000000000f2781c */ /* 0x000fda0000f24577 */
[----:B------:R-:W-:Y:S05]  /*0b30*/  @P1 BRA `(.L_x_6) ;  /* 0x0000000400181947 */ /* 0x000fea0003800000 */
[----:B------:R-:W-:-:S04]  /*0b40*/  LOP3.LUT P1, RZ, R9, 0x7fffffff, RZ, 0xc0, !PT ;  /* 0x7fffffff09ff7812 */ /* 0x000fc8000782c0ff */
[----:B------:R-:W-:-:S13]  /*0b50*/  PLOP3.LUT P0, PT, P0, P1, PT, 0x2f, 0xf2 ;  /* 0x0000000000f2781c */ /* 0x000fda0000702577 */
[----:B------:R-:W-:Y:S05]  /*0b60*/  @P0 BRA `(.L_x_7) ;  /* 0x0000000400000947 */ /* 0x000fea0003800000 */
[----:B------:R-:W-:Y:S02]  /*0b70*/  ISETP.GE.AND P0, PT, R11, RZ, PT ;  /* 0x000000ff0b00720c */ /* 0x000fe40003f06270 */
[----:B------:R-:W-:-:S11]  /*0b80*/  ISETP.GE.AND P1, PT, R12, RZ, PT ;  /* 0x000000ff0c00720c */ /* 0x000fd60003f26270 */
[----:B------:R-:W-:Y:S01]  /*0b90*/  @P0 MOV R10, RZ ;  /* 0x000000ff000a0202 */ /* 0x000fe20000000f00 */
[----:B------:R-:W-:Y:S02]  /*0ba0*/  @!P0 IMAD.MOV.U32 R10, RZ, RZ, -0x40 ;  /* 0xffffffc0ff0a8424 */ /* 0x000fe400078e00ff */
[----:B------:R-:W-:Y:S01]  /*0bb0*/  @!P0 FFMA R8, R0, 1.84467440737095516160e+19, RZ ;  /* 0x5f80000000088823 */ /* 0x000fe200000000ff */
[----:B------:R-:W-:Y:S02]  /*0bc0*/  @!P1 FFMA R9, R3, 1.84467440737095516160e+19, RZ ;  /* 0x5f80000003099823 */ /* 0x000fe400000000ff */
[----:B------:R-:W-:-:S07]  /*0bd0*/  @!P1 IADD3 R10, PT, PT, R10, 0x40, RZ ;  /* 0x000000400a0a9810 */ /* 0x000fce0007ffe0ff */
.L_x_3:
[----:B------:R-:W-:Y:S01]  /*0be0*/  LEA R0, R7, 0xc0800000, 0x17 ;  /* 0xc080000007007811 */ /* 0x000fe200078eb8ff */
[----:B------:R-:W-:Y:S01]  /*0bf0*/  BSSY.RECONVERGENT B2, `(.L_x_8) ;  /* 0x0000036000027945 */ /* 0x000fe20003800200 */
[----:B------:R-:W-:-:S03]  /*0c00*/  IADD3 R6, PT, PT, R6, -0x7f, RZ ;  /* 0xffffff8106067810 */ /* 0x000fc60007ffe0ff */
[----:B------:R-:W-:Y:S01]  /*0c10*/  IMAD.IADD R9, R9, 0x1, -R0 ;  /* 0x0000000109097824 */ /* 0x000fe200078e0a00 */
[C---:B------:R-:W-:Y:S01]  /*0c20*/  IADD3 R7, PT, PT, R6.reuse, 0x7f, -R7 ;  /* 0x0000007f06077810 */ /* 0x040fe20007ffe807 */
[----:B------:R-:W-:Y:S02]  /*0c30*/  IMAD R0, R6, -0x800000, R8 ;  /* 0xff80000006007824 */ /* 0x000fe400078e0208 */
[----:B------:R-:W0:Y:S01]  /*0c40*/  MUFU.RCP R3, R9 ;  /* 0x0000000900037308 */ /* 0x000e220000001000 */
[----:B------:R-:W-:Y:S01]  /*0c50*/  FADD.FTZ R11, -R9, -RZ ;  /* 0x800000ff090b7221 */ /* 0x000fe20000010100 */
[----:B------:R-:W-:-:S03]  /*0c60*/  IMAD.IADD R7, R7, 0x1, R10 ;  /* 0x0000000107077824 */ /* 0x000fc600078e020a */
[----:B0-----:R-:W-:-:S04]  /*0c70*/  FFMA R12, R3, R11, 1 ;  /* 0x3f800000030c7423 */ /* 0x001fc8000000000b */
[----:B------:R-:W-:-:S04]  /*0c80*/  FFMA R12, R3, R12, R3 ;  /* 0x0000000c030c7223 */ /* 0x000fc80000000003 */
[----:B------:R-:W-:-:S04]  /*0c90*/  FFMA R3, R0, R12, RZ ;  /* 0x0000000c00037223 */ /* 0x000fc800000000ff */
[----:B------:R-:W-:-:S04]  /*0ca0*/  FFMA R8, R11, R3, R0 ;  /* 0x000000030b087223 */ /* 0x000fc80000000000 */
[----:B------:R-:W-:-:S04]  /*0cb0*/  FFMA R13, R12, R8, R3 ;  /* 0x000000080c0d7223 */ /* 0x000fc80000000003 */
[----:B------:R-:W-:-:S04]  /*0cc0*/  FFMA R8, R11, R13, R0 ;  /* 0x0000000d0b087223 */ /* 0x000fc80000000000 */
[----:B------:R-:W-:-:S05]  /*0cd0*/  FFMA R0, R12, R8, R13 ;  /* 0x000000080c007223 */ /* 0x000fca000000000d */
[----:B------:R-:W-:-:S04]  /*0ce0*/  SHF.R.U32.HI R3, RZ, 0x17, R0 ;  /* 0x00000017ff037819 */ /* 0x000fc80000011600 */
[----:B------:R-:W-:-:S04]  /*0cf0*/  LOP3.LUT R3, R3, 0xff, RZ, 0xc0, !PT ;  /* 0x000000ff03037812 */ /* 0x000fc800078ec0ff */
[----:B------:R-:W-:-:S05]  /*0d00*/  IADD3 R9, PT, PT, R3, R7, RZ ;  /* 0x0000000703097210 */ /* 0x000fca0007ffe0ff */
[----:B------:R-:W-:-:S05]  /*0d10*/  VIADD R3, R9, 0xffffffff ;  /* 0xffffffff09037836 */ /* 0x000fca0000000000 */
[----:B------:R-:W-:-:S13]  /*0d20*/  ISETP.GE.U32.AND P0, PT, R3, 0xfe, PT ;  /* 0x000000fe0300780c */ /* 0x000fda0003f06070 */
[----:B------:R-:W-:Y:S05]  /*0d30*/  @!P0 BRA `(.L_x_9) ;  /* 0x0000000000808947 */ /* 0x000fea0003800000 */
[----:B------:R-:W-:-:S13]  /*0d40*/  ISETP.GT.AND P0, PT, R9, 0xfe, PT ;  /* 0x000000fe0900780c */ /* 0x000fda0003f04270 */
[----:B------:R-:W-:Y:S05]  /*0d50*/  @P0 BRA `(.L_x_10) ;  /* 0x00000000006c0947 */ /* 0x000fea0003800000 */
[----:B------:R-:W-:-:S13]  /*0d60*/  ISETP.GE.AND P0, PT, R9, 0x1, PT ;  /* 0x000000010900780c */ /* 0x000fda0003f06270 */
[----:B------:R-:W-:Y:S05]  /*0d70*/  @P0 BRA `(.L_x_11) ;  /* 0x0000000000740947 */ /* 0x000fea0003800000 */
[----:B------:R-:W-:Y:S02]  /*0d80*/  ISETP.GE.AND P0, PT, R9, -0x18, PT ;  /* 0xffffffe80900780c */ /* 0x000fe40003f06270 */
[----:B------:R-:W-:-:S11]  /*0d90*/  LOP3.LUT R0, R0, 0x80000000, RZ, 0xc0, !PT ;  /* 0x8000000000007812 */ /* 0x000fd600078ec0ff */
[----:B------:R-:W-:Y:S05]  /*0da0*/  @!P0 BRA `(.L_x_11) ;  /* 0x0000000000688947 */ /* 0x000fea0003800000 */
[CCC-:B------:R-:W-:Y:S01]  /*0db0*/  FFMA.RZ R3, R12.reuse, R8.reuse, R13.reuse ;  /* 0x000000080c037223 */ /* 0x1c0fe2000000c00d */
[CCC-:B------:R-:W-:Y:S01]  /*0dc0*/  FFMA.RM R6, R12.reuse, R8.reuse, R13.reuse ;  /* 0x000000080c067223 */ /* 0x1c0fe2000000400d */
[C---:B------:R-:W-:Y:S02]  /*0dd0*/  ISETP.NE.AND P2, PT, R9.reuse, RZ, PT ;  /* 0x000000ff0900720c */ /* 0x040fe40003f45270 */
[----:B------:R-:W-:Y:S02]  /*0de0*/  ISETP.NE.AND P1, PT, R9, RZ, PT ;  /* 0x000000ff0900720c */ /* 0x000fe40003f25270 */
[----:B------:R-:W-:Y:S01]  /*0df0*/  LOP3.LUT R7, R3, 0x7fffff, RZ, 0xc0, !PT ;  /* 0x007fffff03077812 */ /* 0x000fe200078ec0ff */
[----:B------:R-:W-:Y:S01]  /*0e00*/  FFMA.RP R3, R12, R8, R13 ;  /* 0x000000080c037223 */ /* 0x000fe2000000800d */
[----:B------:R-:W-:Y:S01]  /*0e10*/  IADD3 R8, PT, PT, R9, 0x20, RZ ;  /* 0x0000002009087810 */ /* 0x000fe20007ffe0ff */
[----:B------:R-:W-:Y:S01]  /*0e20*/  IMAD.MOV R9, RZ, RZ, -R9 ;  /* 0x000000ffff097224 */ /* 0x000fe200078e0a09 */
[----:B------:R-:W-:-:S02]  /*0e30*/  LOP3.LUT R7, R7, 0x800000, RZ, 0xfc, !PT ;  /* 0x0080000007077812 */ /* 0x000fc400078efcff */
[----:B------:R-:W-:Y:S02]  /*0e40*/  FSETP.NEU.FTZ.AND P0, PT, R3, R6, PT ;  /* 0x000000060300720b */ /* 0x000fe40003f1d000 */
[----:B------:R-:W-:Y:S02]  /*0e50*/  SHF.L.U32 R8, R7, R8, RZ ;  /* 0x0000000807087219 */ /* 0x000fe400000006ff */
[----:B------:R-:W-:Y:S02]  /*0e60*/  SEL R6, R9, RZ, P2 ;  /* 0x000000ff09067207 */ /* 0x000fe40001000000 */
[----:B------:R-:W-:Y:S02]  /*0e70*/  ISETP.NE.AND P1, PT, R8, RZ, P1 ;  /* 0x000000ff0800720c */ /* 0x000fe40000f25270 */
[----:B------:R-:W-:Y:S02]  /*0e80*/  SHF.R.U32.HI R6, RZ, R6, R7 ;  /* 0x00000006ff067219 */ /* 0x000fe40000011607 */
[----:B------:R-:W-:-:S02]  /*0e90*/  PLOP3.LUT P0, PT, P0, P1, PT, 0xf8, 0x8f ;  /* 0x00000000008f781c */ /* 0x000fc40000703f70 */
[----:B------:R-:W-:Y:S02]  /*0ea0*/  SHF.R.U32.HI R8, RZ, 0x1, R6 ;  /* 0x00000001ff087819 */ /* 0x000fe40000011606 */
[----:B------:R-:W-:-:S04]  /*0eb0*/  SEL R3, RZ, 0x1, !P0 ;  /* 0x00000001ff037807 */ /* 0x000fc80004000000 */
[----:B------:R-:W-:-:S04]  /*0ec0*/  LOP3.LUT R3, R3, 0x1, R8, 0xf8, !PT ;  /* 0x0000000103037812 */ /* 0x000fc800078ef808 */
[----:B------:R-:W-:-:S04]  /*0ed0*/  LOP3.LUT R3, R3, R6, RZ, 0xc0, !PT ;  /* 0x0000000603037212 */ /* 0x000fc800078ec0ff */
[----:B------:R-:W-:-:S04]  /*0ee0*/  IADD3 R3, PT, PT, R8, R3, RZ ;  /* 0x0000000308037210 */ /* 0x000fc80007ffe0ff */
[----:B------:R-:W-:Y:S01]  /*0ef0*/  LOP3.LUT R0, R3, R0, RZ, 0xfc, !PT ;  /* 0x0000000003007212 */ /* 0x000fe200078efcff */
[----:B------:R-:W-:Y:S06]  /*0f00*/  BRA `(.L_x_11) ;  /* 0x0000000000107947 */ /* 0x000fec0003800000 */
.L_x_10:
[----:B------:R-:W-:-:S04]  /*0f10*/  LOP3.LUT R0, R0, 0x80000000, RZ, 0xc0, !PT ;  /* 0x8000000000007812 */ /* 0x000fc800078ec0ff */
[----:B------:R-:W-:Y:S01]  /*0f20*/  LOP3.LUT R0, R0, 0x7f800000, RZ, 0xfc, !PT ;  /* 0x7f80000000007812 */ /* 0x000fe200078efcff */
[----:B------:R-:W-:Y:S06]  /*0f30*/  BRA `(.L_x_11) ;  /* 0x0000000000047947 */ /* 0x000fec0003800000 */
.L_x_9:
[----:B------:R-:W-:-:S07]  /*0f40*/  IMAD R0, R7, 0x800000, R0 ;  /* 0x0080000007007824 */ /* 0x000fce00078e0200 */
.L_x_11:
[----:B------:R-:W-:Y:S05]  /*0f50*/  BSYNC.RECONVERGENT B2 ;  /* 0x0000000000027941 */ /* 0x000fea0003800200 */
.L_x_8:
[----:B------:R-:W-:Y:S05]  /*0f60*/  BRA `(.L_x_12) ;  /* 0x0000000000207947 */ /* 0x000fea0003800000 */
.L_x_7:
[----:B------:R-:W-:-:S04]  /*0f70*/  LOP3.LUT R0, R9, 0x80000000, R8, 0x48, !PT ;  /* 0x8000000009007812 */ /* 0x000fc800078e4808 */
[----:B------:R-:W-:Y:S01]  /*0f80*/  LOP3.LUT R0, R0, 0x7f800000, RZ, 0xfc, !PT ;  /* 0x7f80000000007812 */ /* 0x000fe200078efcff */
[----:B------:R-:W-:Y:S06]  /*0f90*/  BRA `(.L_x_12) ;  /* 0x0000000000147947 */ /* 0x000fec0003800000 */
.L_x_6:
[----:B------:R-:W-:Y:S01]  /*0fa0*/  LOP3.LUT R0, R9, 0x80000000, R8, 0x48, !PT ;  /* 0x8000000009007812 */ /* 0x000fe200078e4808 */
[----:B------:R-:W-:Y:S06]  /*0fb0*/  BRA `(.L_x_12) ;  /* 0x00000000000c7947 */ /* 0x000fec0003800000 */
.L_x_5:
[----:B------:R-:W0:Y:S01]  /*0fc0*/  MUFU.RSQ R0, -QNAN ;  /* 0xffc0000000007908 */ /* 0x000e220000001400 */
[----:B------:R-:W-:Y:S05]  /*0fd0*/  BRA `(.L_x_12) ;  /* 0x0000000000047947 */ /* 0x000fea0003800000 */
.L_x_4:
[----:B------:R-:W-:-:S07]  /*0fe0*/  FADD.FTZ R0, R0, R3 ;  /* 0x0000000300007221 */ /* 0x000fce0000010000 */
.L_x_12:
[----:B------:R-:W-:Y:S05]  /*0ff0*/  BSYNC.RECONVERGENT B1 ;  /* 0x0000000000017941 */ /* 0x000fea0003800200 */
.L_x_2:
[----:B------:R-:W-:-:S04]  /*1000*/  HFMA2 R3, -RZ, RZ, 0, 0 ;  /* 0x00000000ff037431 */ /* 0x000fc800000001ff */
[----:B0-----:R-:W-:Y:S05]  /*1010*/  RET.REL.NODEC R2 `(_Z16cudaDensesoftmaxPfS_S_S_) ;  /* 0xffffffec02f87950 */ /* 0x001fea0003c3ffff */
.L_x_13:
[----:B------:R-:W-:-:S00]  /*1020*/  BRA `(.L_x_13) ;  /* 0xfffffffc00fc7947 */ /* 0x000fc0000383ffff */
[----:B------:R-:W-:-:S00]  /*1030*/  NOP ;  /* 0x0000000000007918 */ /* 0x000fc00000000000 */
        /* <DEDUP_REMOVED lines=12> */
.L_x_30:


//--------------------- .text._Z14cudaDensetanh2PfS_S_S_ --------------------------
	.section	.text._Z14cudaDensetanh2PfS_S_S_,"ax",@progbits
	.align	128
        .global         _Z14cudaDensetanh2PfS_S_S_
        .type           _Z14cudaDensetanh2PfS_S_S_,@function
        .size           _Z14cudaDensetanh2PfS_S_S_,(.L_x_32 - _Z14cudaDensetanh2PfS_S_S_)
        .other          _Z14cudaDensetanh2PfS_S_S_,@"STO_CUDA_ENTRY STV_DEFAULT"
_Z14cudaDensetanh2PfS_S_S_:
.text._Z14cudaDensetanh2PfS_S_S_:
[----:B------:R-:W-:Y:S01]  /*0000*/  LDC R1, c[0x0][0x37c] ;  /* 0x0000df00ff017b82 */ /* 0x000fe20000000800 */
[----:B------:R-:W0:Y:S07]  /*0010*/  S2R R8, SR_TID.X ;  /* 0x0000000000087919 */ /* 0x000e2e0000002100 */
[----:B------:R-:W0:Y:S01]  /*0020*/  LDC.64 R10, c[0x0][0x388] ;  /* 0x0000e200ff0a7b82 */ /* 0x000e220000000a00 */
[----:B------:R-:W1:Y:S01]  /*0030*/  LDCU.64 UR8, c[0x0][0x358] ;  /* 0x00006b00ff0877ac */ /* 0x000e620008000a00 */
[----:B------:R-:W2:Y:S06]  /*0040*/  LDCU.128 UR4, c[0x0][0x390] ;  /* 0x00007200ff0477ac */ /* 0x000eac0008000c00 */
[----:B------:R-:W3:Y:S01]  /*0050*/  LDC.64 R4, c[0x0][0x380] ;  /* 0x0000e000ff047b82 */ /* 0x000ee20000000a00 */
[----:B0-----:R-:W-:-:S04]  /*0060*/  IMAD.WIDE.U32 R12, R8, 0x4, R10 ;  /* 0x00000004080c7825 */ /* 0x001fc800078e000a */
[C---:B---3--:R-:W-:Y:S02]  /*0070*/  IMAD.WIDE.U32 R4, R8.reuse, 0x4, R4 ;  /* 0x0000000408047825 */ /* 0x048fe400078e0004 */
[----:B-1----:R-:W3:Y:S04]  /*0080*/  LDG.E R13, desc[UR8][R12.64] ;  /* 0x000000080c0d7981 */ /* 0x002ee8000c1e1900 */
[----:B------:R-:W3:Y:S01]  /*0090*/  LDG.E R0, desc[UR8][R4.64] ;  /* 0x0000000804007981 */ /* 0x000ee2000c1e1900 */
[----:B------:R-:W0:Y:S08]  /*00a0*/  LDC R9, c[0x0][0x360] ;  /* 0x0000d800ff097b82 */ /* 0x000e300000000800 */
[----:B------:R-:W1:Y:S01]  /*00b0*/  LDC.64 R2, c[0x0][0x398] ;  /* 0x0000e600ff027b82 */ /* 0x000e620000000a00 */
[----:B0-----:R-:W-:-:S05]  /*00c0*/  IADD3 R7, PT, PT, R8, R9, RZ ;  /* 0x0000000908077210 */ /* 0x001fca0007ffe0ff */
[----:B------:R-:W-:-:S04]  /*00d0*/  IMAD.WIDE.U32 R14, R7, 0x4, R10 ;  /* 0x00000004070e7825 */ /* 0x000fc800078e000a */
[----:B---3--:R-:W-:-:S05]  /*00e0*/  FMUL R17, R0, R13 ;  /* 0x0000000d00117220 */ /* 0x008fca0000400000 */
[----:B-1----:R0:W-:Y:S04]  /*00f0*/  STG.E desc[UR8][R2.64], R17 ;  /* 0x0000001102007986 */ /* 0x0021e8000c101908 */
[----:B------:R-:W3:Y:S04]  /*0100*/  LDG.E R15, desc[UR8][R14.64] ;  /* 0x000000080e0f7981 */ /* 0x000ee8000c1e1900 */
[----:B------:R-:W3:Y:S01]  /*0110*/  LDG.E R0, desc[UR8][R4.64] ;  /* 0x0000000804007981 */ /* 0x000ee2000c1e1900 */
[----:B------:R-:W-:-:S05]  /*0120*/  LEA R6, R9, R8, 0x1 ;  /* 0x0000000809067211 */ /* 0x000fca00078e08ff */
[----:B------:R-:W-:-:S04]  /*0130*/  IMAD.WIDE.U32 R12, R6, 0x4, R10 ;  /* 0x00000004060c7825 */ /* 0x000fc800078e000a */
[----:B---3--:R-:W-:-:S05]  /*0140*/  FMUL R19, R0, R15 ;  /* 0x0000000f00137220 */ /* 0x008fca0000400000 */
[----:B------:R1:W-:Y:S04]  /*0150*/  STG.E desc[UR8][R2.64+0x4], R19 ;  /* 0x0000041302007986 */ /* 0x0003e8000c101908 */
[----:B------:R-:W3:Y:S04]  /*0160*/  LDG.E R13, desc[UR8][R12.64] ;  /* 0x000000080c0d7981 */ /* 0x000ee8000c1e1900 */
[----:B------:R-:W3:Y:S01]  /*0170*/  LDG.E R16, desc[UR8][R4.64] ;  /* 0x0000000804107981 */ /* 0x000ee2000c1e1900 */
[----:B------:R-:W-:Y:S02]  /*0180*/  IMAD R0, R9, 0x3, R8 ;  /* 0x0000000309007824 */ /* 0x000fe400078e0208 */
[----:B---3--:R-:W-:-:S02]  /*0190*/  FMUL R21, R16, R13 ;  /* 0x0000000d10157220 */ /* 0x008fc40000400000 */
[----:B0-----:R-:W-:-:S03]  /*01a0*/  IMAD.WIDE.U32 R16, R0, 0x4, R10 ;  /* 0x0000000400107825 */ /* 0x001fc600078e000a */
[----:B------:R0:W-:Y:S04]  /*01b0*/  STG.E desc[UR8][R2.64+0x8], R21 ;  /* 0x0000081502007986 */ /* 0x0001e8000c101908 */
[----:B------:R-:W3:Y:S04]  /*01c0*/  LDG.E R17, desc[UR8][R16.64] ;  /* 0x0000000810117981 */ /* 0x000ee8000c1e1900 */
[----:B------:R-:W3:Y:S01]  /*01d0*/  LDG.E R14, desc[UR8][R4.64] ;  /* 0x00000008040e7981 */ /* 0x000ee2000c1e1900 */
[----:B------:R-:W-:-:S04]  /*01e0*/  IMAD.WIDE.U32 R10, R9, 0x10, R10 ;  /* 0x00000010090a7825 */ /* 0x000fc800078e000a */
[----:B---3--:R-:W-:Y:S01]  /*01f0*/  FMUL R23, R14, R17 ;  /* 0x000000110e177220 */ /* 0x008fe20000400000 */
[----:B------:R-:W-:-:S04]  /*0200*/  IMAD.WIDE.U32 R14, R8, 0x4, R10 ;  /* 0x00000004080e7825 */ /* 0x000fc800078e000a */
[----:B------:R3:W-:Y:S04]  /*0210*/  STG.E desc[UR8][R2.64+0xc], R23 ;  /* 0x00000c1702007986 */ /* 0x0007e8000c101908 */
[----:B------:R-:W1:Y:S04]  /*0220*/  LDG.E R15, desc[UR8][R14.64] ;  /* 0x000000080e0f7981 */ /* 0x000e68000c1e1900 */
[----:B------:R-:W1:Y:S02]  /*0230*/  LDG.E R12, desc[UR8][R4.64] ;  /* 0x00000008040c7981 */ /* 0x000e64000c1e1900 */
[----:B-1----:R-:W-:Y:S01]  /*0240*/  FMUL R19, R12, R15 ;  /* 0x0000000f0c137220 */ /* 0x002fe20000400000 */
[----:B------:R-:W-:-:S04]  /*0250*/  IMAD.WIDE.U32 R12, R7, 0x4, R10 ;  /* 0x00000004070c7825 */ /* 0x000fc800078e000a */
[----:B------:R1:W-:Y:S04]  /*0260*/  STG.E desc[UR8][R2.64+0x10], R19 ;  /* 0x0000101302007986 */ /* 0x0003e8000c101908 */
[----:B------:R-:W0:Y:S04]  /*0270*/  LDG.E R13, desc[UR8][R12.64] ;  /* 0x000000080c0d7981 */ /* 0x000e28000c1e1900 */
[----:B------:R-:W0:Y:S02]  /*0280*/  LDG.E R16, desc[UR8][R4.64] ;  /* 0x0000000804107981 */ /* 0x000e24000c1e1900 */
[----:B0-----:R-:W-:Y:S01]  /*0290*/  FMUL R21, R16, R13 ;  /* 0x0000000d10157220 */ /* 0x001fe20000400000 */
[----:B------:R-:W-:-:S04]  /*02a0*/  IMAD.WIDE.U32 R16, R6, 0x4, R10 ;  /* 0x0000000406107825 */ /* 0x000fc800078e000a */
[----:B------:R0:W-:Y:S04]  /*02b0*/  STG.E desc[UR8][R2.64+0x14], R21 ;  /* 0x0000141502007986 */ /* 0x0001e8000c101908 */
[----:B------:R-:W3:Y:S04]  /*02c0*/  LDG.E R17, desc[UR8][R16.64] ;  /* 0x0000000810117981 */ /* 0x000ee8000c1e1900 */
[----:B------:R-:W3:Y:S02]  /*02d0*/  LDG.E R14, desc[UR8][R4.64] ;  /* 0x00000008040e7981 */ /* 0x000ee4000c1e1900 */
[----:B---3--:R-:W-:Y:S01]  /*02e0*/  FMUL R23, R14, R17 ;  /* 0x000000110e177220 */ /* 0x008fe20000400000 */
[----:B------:R-:W-:-:S04]  /*02f0*/  IMAD.WIDE.U32 R14, R0, 0x4, R10 ;  /* 0x00000004000e7825 */ /* 0x000fc800078e000a */
[----:B------:R3:W-:Y:S04]  /*0300*/  STG.E desc[UR8][R2.64+0x18], R23 ;  /* 0x0000181702007986 */ /* 0x0007e8000c101908 */
[----:B------:R-:W1:Y:S04]  /*0310*/  LDG.E R15, desc[UR8][R14.64] ;  /* 0x000000080e0f7981 */ /* 0x000e68000c1e1900 */
[----:B------:R-:W1:Y:S01]  /*0320*/  LDG.E R12, desc[UR8][R4.64] ;  /* 0x00000008040c7981 */ /* 0x000e62000c1e1900 */
[----:B------:R-:W-:-:S04]  /*0330*/  IMAD.WIDE.U32 R10, R9, 0x10, R10 ;  /* 0x00000010090a7825 */ /* 0x000fc800078e000a */
        /* <DEDUP_REMOVED lines=19> */
[----:B------:R-:W0:Y:S01]  /*0470*/  LDG.E R16, desc[UR8][R4.64] ;  /* 0x0000000804107981 */ /* 0x000e22000c1e1900 */
[----:B------:R-:W-:-:S04]  /*0480*/  IMAD.WIDE.U32 R10, R9, 0x10, R10 ;  /* 0x00000010090a7825 */ /* 0x000fc800078e000a */
        /* <DEDUP_REMOVED lines=348> */
[----:B------:R-:W-:Y:S04]  /*1a50*/  STG.E desc[UR8][R2.64+0x134], R21 ;  /* 0x0001341502007986 */ /* 0x000fe8000c101908 */
[----:B------:R-:W3:Y:S04]  /*1a60*/  LDG.E R17, desc[UR8][R16.64] ;  /* 0x0000000810117981 */ /* 0x000ee8000c1e1900 */
[----:B------:R-:W3:Y:S02]  /*1a70*/  LDG.E R14, desc[UR8][R4.64] ;  /* 0x00000008040e7981 */ /* 0x000ee4000c1e1900 */
[----:B---3--:R-:W-:Y:S01]  /*1a80*/  FMUL R23, R14, R17 ;  /* 0x000000110e177220 */ /* 0x008fe20000400000 */
[----:B------:R-:W-:-:S04]  /*1a90*/  IMAD.WIDE.U32 R14, R0, 0x4, R10 ;  /* 0x00000004000e7825 */ /* 0x000fc800078e000a */
[----:B------:R-:W-:Y:S04]  /*1aa0*/  STG.E desc[UR8][R2.64+0x138], R23 ;  /* 0x0001381702007986 */ /* 0x000fe8000c101908 */
[----:B------:R-:W1:Y:S04]  /*1ab0*/  LDG.E R15, desc[UR8][R14.64] ;  /* 0x000000080e0f7981 */ /* 0x000e68000c1e1900 */
[----:B------:R-:W1:Y:S01]  /*1ac0*/  LDG.E R12, desc[UR8][R4.64] ;  /* 0x00000008040c7981 */ /* 0x000e62000c1e1900 */
[----:B------:R-:W-:-:S04]  /*1ad0*/  IMAD.WIDE.U32 R10, R9, 0x10, R10 ;  /* 0x00000010090a7825 */ /* 0x000fc800078e000a */
[----:B------:R-:W-:-:S04]  /*1ae0*/  IMAD.WIDE.U32 R8, R8, 0x4, R10 ;  /* 0x0000000408087825 */ /* 0x000fc800078e000a */
[----:B-1----:R-:W-:-:S05]  /*1af0*/  FMUL R19, R12, R15 ;  /* 0x0000000f0c137220 */ /* 0x002fca0000400000 */
[----:B------:R-:W-:Y:S04]  /*1b00*/  STG.E desc[UR8][R2.64+0x13c], R19 ;  /* 0x00013c1302007986 */ /* 0x000fe8000c101908 */
[----:B------:R-:W3:Y:S04]  /*1b10*/  LDG.E R9, desc[UR8][R8.64] ;  /* 0x0000000808097981 */ /* 0x000ee8000c1e1900 */
[----:B------:R-:W3:Y:S02]  /*1b20*/  LDG.E R12, desc[UR8][R4.64] ;  /* 0x00000008040c7981 */ /* 0x000ee4000c1e1900 */
[----:B---3--:R-:W-:Y:S01]  /*1b30*/  FMUL R17, R12, R9 ;  /* 0x000000090c117220 */ /* 0x008fe20000400000 */
[----:B------:R-:W-:-:S04]  /*1b40*/  IMAD.WIDE.U32 R12, R7, 0x4, R10 ;  /* 0x00000004070c7825 */ /* 0x000fc800078e000a */
[----:B------:R-:W-:Y:S04]  /*1b50*/  STG.E desc[UR8][R2.64+0x140], R17 ;  /* 0x0001401102007986 */ /* 0x000fe8000c101908 */
[----:B------:R-:W3:Y:S04]  /*1b60*/  LDG.E R12, desc[UR8][R12.64] ;  /* 0x000000080c0c7981 */ /* 0x000ee8000c1e1900 */
[----:B------:R-:W3:Y:S02]  /*1b70*/  LDG.E R7, desc[UR8][R4.64] ;  /* 0x0000000804077981 */ /* 0x000ee4000c1e1900 */
[----:B---3--:R-:W-:Y:S01]  /*1b80*/  FMUL R15, R7, R12 ;  /* 0x0000000c070f7220 */ /* 0x008fe20000400000 */
[----:B------:R-:W-:-:S04]  /*1b90*/  IMAD.WIDE.U32 R6, R6, 0x4, R10 ;  /* 0x0000000406067825 */ /* 0x000fc800078e000a */
[----:B------:R0:W-:Y:S04]  /*1ba0*/  STG.E desc[UR8][R2.64+0x144], R15 ;  /* 0x0001440f02007986 */ /* 0x0001e8000c101908 */
[----:B------:R-:W3:Y:S04]  /*1bb0*/  LDG.E R7, desc[UR8][R6.64] ;  /* 0x0000000806077981 */ /* 0x000ee8000c1e1900 */
[----:B------:R-:W3:Y:S01]  /*1bc0*/  LDG.E R8, desc[UR8][R4.64] ;  /* 0x0000000804087981 */ /* 0x000ee2000c1e1900 */
[----:B------:R-:W-:-:S04]  /*1bd0*/  IMAD.WIDE.U32 R10, R0, 0x4, R10 ;  /* 0x00000004000a7825 */ /* 0x000fc800078e000a */
[----:B---3--:R-:W-:-:S05]  /*1be0*/  FMUL R9, R8, R7 ;  /* 0x0000000708097220 */ /* 0x008fca0000400000 */
[----:B------:R1:W-:Y:S04]  /*1bf0*/  STG.E desc[UR8][R2.64+0x148], R9 ;  /* 0x0001480902007986 */ /* 0x0003e8000c101908 */
[----:B------:R-:W3:Y:S04]  /*1c00*/  LDG.E R0, desc[UR8][R4.64] ;  /* 0x0000000804007981 */ /* 0x000ee8000c1e1900 */
[----:B------:R-:W3:Y:S01]  /*1c10*/  LDG.E R11, desc[UR8][R10.64] ;  /* 0x000000080a0b7981 */ /* 0x000ee2000c1e1900 */
[----:B--2---:R-:W-:Y:S02]  /*1c20*/  UIADD3 UR6, UP0, UPT, UR6, 0x8, URZ ;  /* 0x0000000806067890 */ /* 0x004fe4000ff1e0ff */
[----:B------:R-:W-:-:S02]  /*1c30*/  UIADD3 UR4, UP1, UPT, UR4, 0x8, URZ ;  /* 0x0000000804047890 */ /* 0x000fc4000ff3e0ff */
[----:B------:R-:W-:Y:S02]  /*1c40*/  UIADD3.X UR7, UPT, UPT, URZ, UR7, URZ, UP0, !UPT ;  /* 0x00000007ff077290 */ /* 0x000fe400087fe4ff */
[----:B------:R-:W-:Y:S01]  /*1c50*/  UIADD3.X UR5, UPT, UPT, URZ, UR5, URZ, UP1, !UPT ;  /* 0x00000005ff057290 */ /* 0x000fe20008ffe4ff */
[----:B------:R-:W-:-:S03]  /*1c60*/  MOV R6, UR6 ;  /* 0x0000000600067c02 */ /* 0x000fc60008000f00 */
[----:B0-----:R-:W-:Y:S02]  /*1c70*/  MOV R15, UR7 ;  /* 0x00000007000f7c02 */ /* 0x001fe40008000f00 */
[----:B-1----:R-:W-:Y:S01]  /*1c80*/  MOV R9, UR5 ;  /* 0x0000000500097c02 */ /* 0x002fe20008000f00 */
[----:B---3--:R-:W-:Y:S01]  /*1c90*/  FMUL R13, R0, R11 ;  /* 0x0000000b000d7220 */ /* 0x008fe20000400000 */
[----:B------:R-:W-:Y:S01]  /*1ca0*/  MOV R0, UR4 ;  /* 0x0000000400007c02 */ /* 0x000fe20008000f00 */
[----:B------:R-:W-:-:S03]  /*1cb0*/  UMOV UR4, URZ ;  /* 0x000000ff00047c82 */ /* 0x000fc60008000000 */
[----:B------:R0:W-:Y:S03]  /*1cc0*/  STG.E desc[UR8][R2.64+0x14c], R13 ;  /* 0x00014c0d02007986 */ /* 0x0001e6000c101908 */
.L_x_14:
[----:B-1----:R-:W-:Y:S02]  /*1cd0*/  MOV R4, R6 ;  /* 0x0000000600047202 */ /* 0x002fe40000000f00 */
[----:B------:R-:W-:Y:S02]  /*1ce0*/  MOV R5, R15 ;  /* 0x0000000f00057202 */ /* 0x000fe40000000f00 */
[----:B0-----:R-:W-:Y:S02]  /*1cf0*/  MOV R2, R0 ;  /* 0x0000000000027202 */ /* 0x001fe40000000f00 */
[----:B------:R-:W-:Y:S01]  /*1d00*/  MOV R3, R9 ;  /* 0x0000000900037202 */ /* 0x000fe20000000f00 */
[----:B------:R-:W2:Y:S04]  /*1d10*/  LDG.E R0, desc[UR8][R4.64+-0x8] ;  /* 0xfffff80804007981 */ /* 0x000ea8000c1e1900 */
[----:B------:R-:W2:Y:S01]  /*1d20*/  LDG.E R7, desc[UR8][R2.64+-0x8] ;  /* 0xfffff80802077981 */ /* 0x000ea2000c1e1900 */
[----:B------:R-:W-:Y:S01]  /*1d30*/  MOV R6, 0x3f800000 ;  /* 0x3f80000000067802 */ /* 0x000fe20000000f00 */
[----:B--2---:R-:W-:Y:S01]  /*1d40*/  FADD R8, R0, R7 ;  /* 0x0000000700087221 */ /* 0x004fe20000000000 */
[----:B------:R-:W-:-:S03]  /*1d50*/  HFMA2 R7, -RZ, RZ, 1.125, -9232 ;  /* 0x3c80f082ff077431 */ /* 0x000fc600000001ff */
[C---:B------:R-:W-:Y:S01]  /*1d60*/  FMUL R0, |R8|.reuse, 2.8853900432586669922 ;  /* 0x4038aa3b08007820 */ /* 0x040fe20000400200 */
[C---:B------:R-:W-:Y:S01]  /*1d70*/  FMUL R12, R8.reuse, R8 ;  /* 0x00000008080c7220 */ /* 0x040fe20000400000 */
[C---:B------:R-:W-:Y:S02]  /*1d80*/  FSETP.GE.AND P1, PT, |R8|.reuse, 0.60000002384185791016, PT ;  /* 0x3f19999a0800780b */ /* 0x040fe40003f26200 */
[----:B------:R-:W-:Y:S02]  /*1d90*/  FSETP.GE.AND P0, PT, |R8|, 9.010913848876953125, PT ;  /* 0x41102cb40800780b */ /* 0x000fe40003f06200 */
[----:B------:R-:W0:Y:S01]  /*1da0*/  MUFU.EX2 R0, R0 ;  /* 0x0000000000007308 */ /* 0x000e220000000800 */
[----:B------:R-:W-:-:S04]  /*1db0*/  FFMA R11, R12, R7, -0.052303962409496307373 ;  /* 0xbd563cae0c0b7423 */ /* 0x000fc80000000007 */
[----:B------:R-:W-:Y:S01]  /*1dc0*/  FFMA R13, R12, R11, 0.1331529766321182251 ;  /* 0x3e0859410c0d7423 */ /* 0x000fe2000000000b */
[----:B0-----:R-:W-:-:S03]  /*1dd0*/  FADD R9, R0, 1 ;  /* 0x3f80000000097421 */ /* 0x001fc60000000000 */
[----:B------:R-:W-:-:S03]  /*1de0*/  FFMA R0, R12, R13, -0.33332768082618713379 ;  /* 0xbeaaa9ed0c007423 */ /* 0x000fc6000000000d */
[----:B------:R-:W0:Y:S02]  /*1df0*/  MUFU.RCP R9, R9 ;  /* 0x0000000900097308 */ /* 0x000e240000001000 */
[----:B0-----:R-:W-:Y:S01]  /*1e00*/  FFMA R10, R9, -2, R6 ;  /* 0xc0000000090a7823 */ /* 0x001fe20000000006 */
[----:B------:R-:W-:Y:S02]  /*1e10*/  FFMA R9, R12, R0, RZ ;  /* 0x000000000c097223 */ /* 0x000fe400000000ff */
[----:B------:R-:W2:Y:S02]  /*1e20*/  LDG.E R0, desc[UR8][R4.64+-0x4] ;  /* 0xfffffc0804007981 */ /* 0x000ea4000c1e1900 */
[----:B------:R-:W-:-:S04]  /*1e30*/  FSEL R11, R10, 1, !P0 ;  /* 0x3f8000000a0b7808 */ /* 0x000fc80004000000 */
[--C-:B------:R-:W-:Y:S01]  /*1e40*/  LOP3.LUT R11, R11, 0x80000000, R8.reuse, 0xb8, !PT ;  /* 0x800000000b0b7812 */ /* 0x100fe200078eb808 */
[----:B------:R-:W-:-:S05]  /*1e50*/  @!P1 FFMA R11, R8, R9, R8 ;  /* 0x00000009080b9223 */ /* 0x000fca0000000008 */
[----:B------:R0:W-:Y:S04]  /*1e60*/  STG.E desc[UR8][R4.64+-0x8], R11 ;  /* 0xfffff80b04007986 */ /* 0x0001e8000c101908 */
[----:B------:R-:W2:Y:S02]  /*1e70*/  LDG.E R9, desc[UR8][R2.64+-0x4] ;  /* 0xfffffc0802097981 */ /* 0x000ea4000c1e1900 */
[----:B--2---:R-:W-:-:S04]  /*1e80*/  FADD R9, R0, R9 ;  /* 0x0000000900097221 */ /* 0x004fc80000000000 */
[----:B------:R-:W-:-:S06]  /*1e90*/  FMUL R8, |R9|, 2.8853900432586669922 ;  /* 0x4038aa3b09087820 */ /* 0x000fcc0000400200 */
[----:B------:R-:W1:Y:S01]  /*1ea0*/  MUFU.EX2 R8, R8 ;  /* 0x0000000800087308 */ /* 0x000e620000000800 */
[----:B------:R-:W-:Y:S01]  /*1eb0*/  FMUL R14, R9, R9 ;  /* 0x00000009090e7220 */ /* 0x000fe20000400000 */
[----:B-1----:R-:W-:-:S06]  /*1ec0*/  FADD R10, R8, 1 ;  /* 0x3f800000080a7421 */ /* 0x002fcc0000000000 */
[----:B------:R-:W1:Y:S01]  /*1ed0*/  MUFU.RCP R13, R10 ;  /* 0x0000000a000d7308 */ /* 0x000e620000001000 */
[----:B------:R-:W-:Y:S01]  /*1ee0*/  FFMA R15, R14, R7, -0.052303962409496307373 ;  /* 0xbd563cae0e0f7423 */ /* 0x000fe20000000007 */
[----:B------:R-:W-:-:S03]  /*1ef0*/  FSETP.GE.AND P1, PT, |R9|, 0.60000002384185791016, PT ;  /* 0x3f19999a0900780b */ /* 0x000fc60003f26200 */
[----:B------:R-:W-:Y:S01]  /*1f00*/  FFMA R15, R14, R15, 0.1331529766321182251 ;  /* 0x3e0859410e0f7423 */ /* 0x000fe2000000000f */
[----:B------:R-:W-:-:S03]  /*1f10*/  FSETP.GE.AND P0, PT, |R9|, 9.010913848876953125, PT ;  /* 0x41102cb40900780b */ /* 0x000fc60003f06200 */
[----:B------:R-:W-:Y:S01]  /*1f20*/  FFMA R0, R14, R15, -0.33332768082618713379 ;  /* 0xbeaaa9ed0e007423 */ /* 0x000fe2000000000f */
[----:B-1----:R-:W-:-:S03]  /*1f30*/  FFMA R13, R13, -2, R6 ;  /* 0xc00000000d0d7823 */ /* 0x002fc60000000006 */
[----:B------:R-:W-:Y:S02]  /*1f40*/  FFMA R0, R14, R0, RZ ;  /* 0x000000000e007223 */ /* 0x000fe400000000ff */
[----:B------:R-:W-:-:S04]  /*1f50*/  FSEL R12, R13, 1, !P0 ;  /* 0x3f8000000d0c7808 */ /* 0x000fc80004000000 */
[--C-:B0-----:R-:W-:Y:S01]  /*1f60*/  LOP3.LUT R11, R12, 0x80000000, R9.reuse, 0xb8, !PT ;  /* 0x800000000c0b7812 */ /* 0x101fe200078eb809 */
[----:B------:R-:W-:Y:S02]  /*1f70*/  @!P1 FFMA R11, R9, R0, R9 ;  /* 0x00000000090b9223 */ /* 0x000fe40000000009 */
[----:B------:R-:W2:Y:S04]  /*1f80*/  LDG.E R0, desc[UR8][R4.64] ;  /* 0x0000000804007981 */ /* 0x000ea8000c1e1900 */
        /* <DEDUP_REMOVED lines=20> */
[----:B------:R-:W2:Y:S01]  /*20d0*/  LDG.E R9, desc[UR8][R2.64+0x4] ;  /* 0x0000040802097981 */ /* 0x000ea2000c1e1900 */
[----:B------:R-:W-:-:S04]  /*20e0*/  UIADD3 UR4, UPT, UPT, UR4, 0x4, URZ ;  /* 0x0000000404047890 */ /* 0x000fc8000fffe0ff */
[----:B------:R-:W-:Y:S01]  /*20f0*/  UISETP.NE.AND UP0, UPT, UR4, 0x54, UPT ;  /* 0x000000540400788c */ /* 0x000fe2000bf05270 */
[----:B--2---:R-:W-:-:S04]  /*2100*/  FADD R9, R0, R9 ;  /* 0x0000000900097221 */ /* 0x004fc80000000000 */
[----:B------:R-:W-:-:S06]  /*2110*/  FMUL R8, |R9|, 2.8853900432586669922 ;  /* 0x4038aa3b09087820 */ /* 0x000fcc0000400200 */
[----:B------:R-:W0:Y:S01]  /*2120*/  MUFU.EX2 R8, R8 ;  /* 0x0000000800087308 */ /* 0x000e220000000800 */
[----:B------:R-:W-:Y:S01]  /*2130*/  FMUL R12, R9, R9 ;  /* 0x00000009090c7220 */ /* 0x000fe20000400000 */
[----:B0-----:R-:W-:-:S06]  /*2140*/  FADD R10, R8, 1 ;  /* 0x3f800000080a7421 */ /* 0x001fcc0000000000 */
[----:B------:R-:W0:Y:S01]  /*2150*/  MUFU.RCP R13, R10 ;  /* 0x0000000a000d7308 */ /* 0x000e220000001000 */
[----:B------:R-:W-:Y:S01]  /*2160*/  FFMA R7, R12, R7, -0.052303962409496307373 ;  /* 0xbd563cae0c077423 */ /* 0x000fe20000000007 */
[----:B------:R-:W-:-:S03]  /*2170*/  FSETP.GE.AND P1, PT, |R9|, 0.60000002384185791016, PT ;  /* 0x3f19999a0900780b */ /* 0x000fc60003f26200 */
[----:B------:R-:W-:Y:S01]  /*2180*/  FFMA R7, R12, R7, 0.1331529766321182251 ;  /* 0x3e0859410c077423 */ /* 0x000fe20000000007 */
[----:B------:R-:W-:-:S03]  /*2190*/  FSETP.GE.AND P0, PT, |R9|, 9.010913848876953125, PT ;  /* 0x41102cb40900780b */ /* 0x000fc60003f06200 */
[----:B------:R-:W-:Y:S01]  /*21a0*/  FFMA R0, R12, R7, -0.33332768082618713379 ;  /* 0xbeaaa9ed0c007423 */ /* 0x000fe20000000007 */
[----:B0-----:R-:W-:-:S03]  /*21b0*/  FFMA R13, R13, -2, R6 ;  /* 0xc00000000d0d7823 */ /* 0x001fc60000000006 */
[----:B------:R-:W-:Y:S02]  /*21c0*/  FFMA R0, R12, R0, RZ ;  /* 0x000000000c007223 */ /* 0x000fe400000000ff */
[----:B------:R-:W-:-:S04]  /*21d0*/  FSEL R6, R13, 1, !P0 ;  /* 0x3f8000000d067808 */ /* 0x000fc80004000000 */
[--C-:B------:R-:W-:Y:S01]  /*21e0*/  LOP3.LUT R7, R6, 0x80000000, R9.reuse, 0xb8, !PT ;  /* 0x8000000006077812 */ /* 0x100fe200078eb809 */
[----:B------:R-:W-:-:S05]  /*21f0*/  @!P1 FFMA R7, R9, R0, R9 ;  /* 0x0000000009079223 */ /* 0x000fca0000000009 */
[----:B------:R1:W-:Y:S01]  /*2200*/  STG.E desc[UR8][R4.64+0x4], R7 ;  /* 0x0000040704007986 */ /* 0x0003e2000c101908 */
[----:B------:R-:W-:Y:S02]  /*2210*/  IADD3 R6, P0, PT, R4, 0x10, RZ ;  /* 0x0000001004067810 */ /* 0x000fe40007f1e0ff */
[----:B------:R-:W-:Y:S02]  /*2220*/  IADD3 R0, P1, PT, R2, 0x10, RZ ;  /* 0x0000001002007810 */ /* 0x000fe40007f3e0ff */
[----:B------:R-:W-:Y:S02]  /*2230*/  IADD3.X R15, PT, PT, RZ, R5, RZ, P0, !PT ;  /* 0x00000005ff0f7210 */ /* 0x000fe400007fe4ff */
[----:B------:R-:W-:Y:S01]  /*2240*/  IADD3.X R9, PT, PT, RZ, R3, RZ, P1, !PT ;  /* 0x00000003ff097210 */ /* 0x000fe20000ffe4ff */
[----:B------:R-:W-:Y:S08]  /*2250*/  BRA.U UP0, `(.L_x_14) ;  /* 0xfffffff9009c7547 */ /* 0x000ff0000b83ffff */
[----:B------:R-:W-:Y:S05]  /*2260*/  EXIT ;  /* 0x000000000000794d */ /* 0x000fea0003800000 */
.L_x_15:
        /* <DEDUP_REMOVED lines=9> */
.L_x_32:


//--------------------- .text._Z14cudaDensetanh1PfS_S_S_ --------------------------
	.section	.text._Z14cudaDensetanh1PfS_S_S_,"ax",@progbits
	.align	128
        .global         _Z14cudaDensetanh1PfS_S_S_
        .type           _Z14cudaDensetanh1PfS_S_S_,@function
        .size           _Z14cudaDensetanh1PfS_S_S_,(.L_x_33 - _Z14cudaDensetanh1PfS_S_S_)
        .other          _Z14cudaDensetanh1PfS_S_S_,@"STO_CUDA_ENTRY STV_DEFAULT"
_Z14cudaDensetanh1PfS_S_S_:
.text._Z14cudaDensetanh1PfS_S_S_:
[----:B------:R-:W-:Y:S01]  /*0000*/  LDC R1, c[0x0][0x37c] ;  /* 0x0000df00ff017b82 */ /* 0x000fe20000000800 */
[----:B------:R-:W0:Y:S01]  /*0010*/  S2R R11, SR_TID.Y ;  /* 0x00000000000b7919 */ /* 0x000e220000002200 */
[----:B------:R-:W1:Y:S06]  /*0020*/  LDCU UR13, c[0x0][0x364] ;  /* 0x00006c80ff0d77ac */ /* 0x000e6c0008000800 */
[----:B------:R-:W2:Y:S01]  /*0030*/  S2UR UR4, SR_CTAID.X ;  /* 0x00000000000479c3 */ /* 0x000ea20000002500 */
[----:B------:R-:W3:Y:S01]  /*0040*/  S2R R4, SR_TID.X ;  /* 0x0000000000047919 */ /* 0x000ee20000002100 */
[----:B------:R-:W4:Y:S01]  /*0050*/  LDCU.64 UR6, c[0x0][0x398] ;  /* 0x00007300ff0677ac */ /* 0x000f220008000a00 */
[----:B------:R-:W0:Y:S05]  /*0060*/  LDCU.64 UR14, c[0x0][0x358] ;  /* 0x00006b00ff0e77ac */ /* 0x000e2a0008000a00 */
[----:B------:R-:W0:Y:S01]  /*0070*/  LDC R0, c[0x0][0x360] ;  /* 0x0000d800ff007b82 */ /* 0x000e220000000800 */
[----:B------:R-:W2:Y:S07]  /*0080*/  LDCU UR16, c[0x0][0x370] ;  /* 0x00006e00ff1077ac */ /* 0x000eae0008000800 */
[----:B------:R-:W5:Y:S01]  /*0090*/  LDC.64 R2, c[0x0][0x380] ;  /* 0x0000e000ff027b82 */ /* 0x000f620000000a00 */
[----:B----4-:R-:W-:-:S04]  /*00a0*/  UIADD3 UR17, UP0, UPT, UR6, 0x10, URZ ;  /* 0x0000001006117890 */ /* 0x010fc8000ff1e0ff */
[----:B------:R-:W-:Y:S02]  /*00b0*/  UIADD3.X UR18, UPT, UPT, URZ, UR7, URZ, UP0, !UPT ;  /* 0x00000007ff127290 */ /* 0x000fe400087fe4ff */
[----:B------:R-:W-:Y:S01]  /*00c0*/  MOV R10, UR17 ;  /* 0x00000011000a7c02 */ /* 0x000fe20008000f00 */
[----:B--2---:R-:W-:Y:S02]  /*00d0*/  UIMAD UR5, UR16, 0x7, UR4 ;  /* 0x00000007100578a4 */ /* 0x004fe4000f8e0204 */
[----:B------:R-:W-:Y:S02]  /*00e0*/  UIMAD UR8, UR16, 0x6, UR4 ;  /* 0x00000006100878a4 */ /* 0x000fe4000f8e0204 */
[C-C-:B0-----:R-:W-:Y:S01]  /*00f0*/  IMAD R23, R0.reuse, UR4, R11.reuse ;  /* 0x0000000400177c24 */ /* 0x141fe2000f8e020b */
[----:B------:R-:W-:Y:S01]  /*0100*/  UIMAD UR9, UR16, 0x5, UR4 ;  /* 0x00000005100978a4 */ /* 0x000fe2000f8e0204 */
[----:B------:R-:W-:Y:S01]  /*0110*/  MOV R27, UR18 ;  /* 0x00000012001b7c02 */ /* 0x000fe20008000f00 */
[----:B------:R-:W-:Y:S01]  /*0120*/  ULEA UR10, UR16, UR4, 0x2 ;  /* 0x00000004100a7291 */ /* 0x000fe2000f8e10ff */
[C-C-:B------:R-:W-:Y:S01]  /*0130*/  IMAD R13, R0.reuse, UR5, R11.reuse ;  /* 0x00000005000d7c24 */ /* 0x140fe2000f8e020b */
[----:B------:R-:W-:Y:S01]  /*0140*/  UIMAD UR11, UR16, 0x3, UR4 ;  /* 0x00000003100b78a4 */ /* 0x000fe2000f8e0204 */
[C-C-:B------:R-:W-:Y:S01]  /*0150*/  IMAD R25, R0.reuse, UR8, R11.reuse ;  /* 0x0000000800197c24 */ /* 0x140fe2000f8e020b */
[----:B------:R-:W-:Y:S01]  /*0160*/  ULEA UR12, UR16, UR4, 0x1 ;  /* 0x00000004100c7291 */ /* 0x000fe2000f8e08ff */
[C-C-:B------:R-:W-:Y:S01]  /*0170*/  IMAD R15, R0.reuse, UR9, R11.reuse ;  /* 0x00000009000f7c24 */ /* 0x140fe2000f8e020b */
[----:B------:R-:W-:Y:S01]  /*0180*/  UIADD3 UR4, UPT, UPT, UR4, UR16, URZ ;  /* 0x0000001004047290 */ /* 0x000fe2000fffe0ff */
[----:B------:R-:W-:-:S02]  /*0190*/  IMAD R17, R0, UR10, R11 ;  /* 0x0000000a00117c24 */ /* 0x000fc4000f8e020b */
[C-C-:B------:R-:W-:Y:S02]  /*01a0*/  IMAD R19, R0.reuse, UR11, R11.reuse ;  /* 0x0000000b00137c24 */ /* 0x140fe4000f8e020b */
[C-C-:B------:R-:W-:Y:S02]  /*01b0*/  IMAD R21, R0.reuse, UR12, R11.reuse ;  /* 0x0000000c00157c24 */ /* 0x140fe4000f8e020b */
[C---:B------:R-:W-:Y:S01]  /*01c0*/  IMAD R11, R0.reuse, UR4, R11 ;  /* 0x00000004000b7c24 */ /* 0x040fe2000f8e020b */
[----:B------:R-:W-:Y:S01]  /*01d0*/  UMOV UR4, URZ ;  /* 0x000000ff00047c82 */ /* 0x000fe20008000000 */
[----:B-1----:R-:W-:Y:S02]  /*01e0*/  IMAD R0, R0, UR13, RZ ;  /* 0x0000000d00007c24 */ /* 0x002fe4000f8e02ff */
[--C-:B---3--:R-:W-:Y:S02]  /*01f0*/  IMAD R23, R23, UR13, R4.reuse ;  /* 0x0000000d17177c24 */ /* 0x108fe4000f8e0204 */
[----:B------:R-:W-:-:S02]  /*0200*/  IMAD R13, R13, UR13, R4 ;  /* 0x0000000d0d0d7c24 */ /* 0x000fc4000f8e0204 */
[--C-:B------:R-:W-:Y:S02]  /*0210*/  IMAD R25, R25, UR13, R4.reuse ;  /* 0x0000000d19197c24 */ /* 0x100fe4000f8e0204 */
[--C-:B------:R-:W-:Y:S02]  /*0220*/  IMAD R15, R15, UR13, R4.reuse ;  /* 0x0000000d0f0f7c24 */ /* 0x100fe4000f8e0204 */
[--C-:B------:R-:W-:Y:S02]  /*0230*/  IMAD R17, R17, UR13, R4.reuse ;  /* 0x0000000d11117c24 */ /* 0x100fe4000f8e0204 */
[--C-:B------:R-:W-:Y:S02]  /*0240*/  IMAD R19, R19, UR13, R4.reuse ;  /* 0x0000000d13137c24 */ /* 0x100fe4000f8e0204 */
[--C-:B------:R-:W-:Y:S02]  /*0250*/  IMAD R21, R21, UR13, R4.reuse ;  /* 0x0000000d15157c24 */ /* 0x100fe4000f8e0204 */
[----:B------:R-:W-:-:S02]  /*0260*/  IMAD R11, R11, UR13, R4 ;  /* 0x0000000d0b0b7c24 */ /* 0x000fc4000f8e0204 */
[----:B------:R-:W-:Y:S02]  /*0270*/  IMAD R0, R0, UR16, RZ ;  /* 0x0000001000007c24 */ /* 0x000fe4000f8e02ff */
[----:B-----5:R-:W-:-:S07]  /*0280*/  IMAD.WIDE.U32 R2, R23, 0x4, R2 ;  /* 0x0000000417027825 */ /* 0x020fce00078e0002 */
.L_x_16:
[----:B------:R-:W0:Y:S01]  /*0290*/  LDC.64 R6, c[0x0][0x388] ;  /* 0x0000e200ff067b82 */ /* 0x000e220000000a00 */
[----:B--2---:R-:W2:Y:S01]  /*02a0*/  LDG.E R8, desc[UR14][R2.64] ;  /* 0x0000000e02087981 */ /* 0x004ea2000c1e1900 */
[----:B0-----:R-:W-:-:S06]  /*02b0*/  IMAD.WIDE.U32 R4, R23, 0x4, R6 ;  /* 0x0000000417047825 */ /* 0x001fcc00078e0006 */
[----:B------:R0:W2:Y:S02]  /*02c0*/  LDG.E R5, desc[UR14][R4.64] ;  /* 0x0000000e04057981 */ /* 0x0000a4000c1e1900 */
[----:B0-----:R-:W-:Y:S01]  /*02d0*/  MOV R4, R10 ;  /* 0x0000000a00047202 */ /* 0x001fe20000000f00 */
[----:B--2---:R-:W-:Y:S01]  /*02e0*/  FMUL R12, R8, R5 ;  /* 0x00000005080c7220 */ /* 0x004fe20000400000 */
[----:B------:R-:W-:Y:S01]  /*02f0*/  IMAD.WIDE.U32 R8, R11, 0x4, R6 ;  /* 0x000000040b087825 */ /* 0x000fe200078e0006 */
[----:B------:R-:W-:-:S05]  /*0300*/  MOV R5, R27 ;  /* 0x0000001b00057202 */ /* 0x000fca0000000f00 */
[----:B------:R0:W-:Y:S04]  /*0310*/  STG.E desc[UR14][R4.64+-0x10], R12 ;  /* 0xfffff00c04007986 */ /* 0x0001e8000c10190e */
[----:B------:R-:W2:Y:S04]  /*0320*/  LDG.E R9, desc[UR14][R8.64] ;  /* 0x0000000e08097981 */ /* 0x000ea8000c1e1900 */
[----:B------:R-:W2:Y:S01]  /*0330*/  LDG.E R10, desc[UR14][R2.64] ;  /* 0x0000000e020a7981 */ /* 0x000ea2000c1e1900 */
[----:B------:R-:W-:-:S04]  /*0340*/  IMAD.WIDE.U32 R26, R21, 0x4, R6 ;  /* 0x00000004151a7825 */ /* 0x000fc800078e0006 */
[----:B--2---:R-:W-:-:S05]  /*0350*/  FMUL R10, R10, R9 ;  /* 0x000000090a0a7220 */ /* 0x004fca0000400000 */
[----:B------:R1:W-:Y:S04]  /*0360*/  STG.E desc[UR14][R4.64+-0xc], R10 ;  /* 0xfffff40a04007986 */ /* 0x0003e8000c10190e */
[----:B------:R-:W2:Y:S04]  /*0370*/  LDG.E R27, desc[UR14][R26.64] ;  /* 0x0000000e1a1b7981 */ /* 0x000ea8000c1e1900 */
[----:B------:R-:W2:Y:S01]  /*0380*/  LDG.E R14, desc[UR14][R2.64] ;  /* 0x0000000e020e7981 */ /* 0x000ea2000c1e1900 */
[----:B------:R-:W-:-:S04]  /*0390*/  IMAD.WIDE.U32 R28, R19, 0x4, R6 ;  /* 0x00000004131c7825 */ /* 0x000fc800078e0006 */
[----:B--2---:R-:W-:-:S05]  /*03a0*/  FMUL R14, R14, R27 ;  /* 0x0000001b0e0e7220 */ /* 0x004fca0000400000 */
[----:B------:R2:W-:Y:S04]  /*03b0*/  STG.E desc[UR14][R4.64+-0x8], R14 ;  /* 0xfffff80e04007986 */ /* 0x0005e8000c10190e */
[----:B------:R-:W0:Y:S04]  /*03c0*/  LDG.E R29, desc[UR14][R28.64] ;  /* 0x0000000e1c1d7981 */ /* 0x000e28000c1e1900 */
[----:B------:R-:W0:Y:S02]  /*03d0*/  LDG.E R8, desc[UR14][R2.64] ;  /* 0x0000000e02087981 */ /* 0x000e24000c1e1900 */
[----:B0-----:R-:W-:Y:S01]  /*03e0*/  FMUL R12, R8, R29 ;  /* 0x0000001d080c7220 */ /* 0x001fe20000400000 */
[----:B------:R-:W-:-:S04]  /*03f0*/  IMAD.WIDE.U32 R8, R17, 0x4, R6 ;  /* 0x0000000411087825 */ /* 0x000fc800078e0006 */
[----:B------:R0:W-:Y:S04]  /*0400*/  STG.E desc[UR14][R4.64+-0x4], R12 ;  /* 0xfffffc0c04007986 */ /* 0x0001e8000c10190e */
[----:B------:R-:W3:Y:S04]  /*0410*/  LDG.E R9, desc[UR14][R8.64] ;  /* 0x0000000e08097981 */ /* 0x000ee8000c1e1900 */
[----:B-1----:R-:W3:Y:S01]  /*0420*/  LDG.E R10, desc[UR14][R2.64] ;  /* 0x0000000e020a7981 */ /* 0x002ee2000c1e1900 */
[----:B------:R-:W-:-:S04]  /*0430*/  IMAD.WIDE.U32 R26, R15, 0x4, R6 ;  /* 0x000000040f1a7825 */ /* 0x000fc800078e0006 */
[----:B---3--:R-:W-:-:S05]  /*0440*/  FMUL R10, R10, R9 ;  /* 0x000000090a0a7220 */ /* 0x008fca0000400000 */
[----:B------:R1:W-:Y:S04]  /*0450*/  STG.E desc[UR14][R4.64], R10 ;  /* 0x0000000a04007986 */ /* 0x0003e8000c10190e */
[----:B------:R-:W3:Y:S04]  /*0460*/  LDG.E R27, desc[UR14][R26.64] ;  /* 0x0000000e1a1b7981 */ /* 0x000ee8000c1e1900 */
[----:B--2---:R-:W3:Y:S01]  /*0470*/  LDG.E R14, desc[UR14][R2.64] ;  /* 0x0000000e020e7981 */ /* 0x004ee2000c1e1900 */
[----:B------:R-:W-:-:S04]  /*0480*/  IMAD.WIDE.U32 R28, R25, 0x4, R6 ;  /* 0x00000004191c7825 */ /* 0x000fc800078e0006 */
[----:B---3--:R-:W-:-:S05]  /*0490*/  FMUL R14, R14, R27 ;  /* 0x0000001b0e0e7220 */ /* 0x008fca0000400000 */
        /* <DEDUP_REMOVED lines=8> */
[----:B------:R-:W-:-:S05]  /*0520*/  LEA R23, R0, R23, 0x3 ;  /* 0x0000001700177211 */ /* 0x000fca00078e18ff */
[----:B------:R-:W-:-:S04]  /*0530*/  IMAD.WIDE.U32 R26, R23, 0x4, R6 ;  /* 0x00000004171a7825 */ /* 0x000fc800078e0006 */
[----:B---3--:R-:W-:-:S05]  /*0540*/  FMUL R10, R10, R9 ;  /* 0x000000090a0a7220 */ /* 0x008fca0000400000 */
[----:B------:R1:W-:Y:S04]  /*0550*/  STG.E desc[UR14][R4.64+0xc], R10 ;  /* 0x00000c0a04007986 */ /* 0x0003e8000c10190e */
[----:B------:R-:W3:Y:S04]  /*0560*/  LDG.E R27, desc[UR14][R26.64] ;  /* 0x0000000e1a1b7981 */ /* 0x000ee8000c1e1900 */
[----:B--2---:R-:W3:Y:S01]  /*0570*/  LDG.E R14, desc[UR14][R2.64] ;  /* 0x0000000e020e7981 */ /* 0x004ee2000c1e1900 */
[----:B------:R-:W-:-:S05]  /*0580*/  LEA R11, R0, R11, 0x3 ;  /* 0x0000000b000b7211 */ /* 0x000fca00078e18ff */
[----:B------:R-:W-:-:S04]  /*0590*/  IMAD.WIDE.U32 R28, R11, 0x4, R6 ;  /* 0x000000040b1c7825 */ /* 0x000fc800078e0006 */
[----:B---3--:R-:W-:-:S05]  /*05a0*/  FMUL R14, R14, R27 ;  /* 0x0000001b0e0e7220 */ /* 0x008fca0000400000 */
[----:B------:R2:W-:Y:S04]  /*05b0*/  STG.E desc[UR14][R4.64+0x10], R14 ;  /* 0x0000100e04007986 */ /* 0x0005e8000c10190e */
[----:B------:R-:W0:Y:S04]  /*05c0*/  LDG.E R29, desc[UR14][R28.64] ;  /* 0x0000000e1c1d7981 */ /* 0x000e28000c1e1900 */
[----:B------:R-:W0:Y:S01]  /*05d0*/  LDG.E R8, desc[UR14][R2.64] ;  /* 0x0000000e02087981 */ /* 0x000e22000c1e1900 */
[----:B------:R-:W-:Y:S01]  /*05e0*/  LEA R21, R0, R21, 0x3 ;  /* 0x0000001500157211 */ /* 0x000fe200078e18ff */
[----:B0-----:R-:W-:-:S04]  /*05f0*/  FMUL R12, R8, R29 ;  /* 0x0000001d080c7220 */ /* 0x001fc80000400000 */
[----:B------:R-:W-:Y:S01]  /*0600*/  IMAD.WIDE.U32 R8, R21, 0x4, R6 ;  /* 0x0000000415087825 */ /* 0x000fe200078e0006 */
[----:B------:R0:W-:Y:S05]  /*0610*/  STG.E desc[UR14][R4.64+0x14], R12 ;  /* 0x0000140c04007986 */ /* 0x0001ea000c10190e */
        /* <DEDUP_REMOVED lines=53> */
[----:B------:R-:W-:Y:S05]  /*0970*/  STG.E desc[UR14][R4.64+0x38], R12 ;  /* 0x0000380c04007986 */ /* 0x000fea000c10190e */
        /* <DEDUP_REMOVED lines=11> */
[----:B------:R-:W-:Y:S04]  /*0a30*/  STG.E desc[UR14][R4.64+0x40], R14 ;  /* 0x0000400e04007986 */ /* 0x000fe8000c10190e */
[----:B------:R-:W2:Y:S04]  /*0a40*/  LDG.E R29, desc[UR14][R28.64] ;  /* 0x0000000e1c1d7981 */ /* 0x000ea8000c1e1900 */
[----:B------:R-:W2:Y:S01]  /*0a50*/  LDG.E R8, desc[UR14][R2.64] ;  /* 0x0000000e02087981 */ /* 0x000ea2000c1e1900 */
[----:B------:R-:W-:-:S05]  /*0a60*/  LEA R9, R0, R25, 0x3 ;  /* 0x0000001900097211 */ /* 0x000fca00078e18ff */
[----:B------:R-:W-:-:S04]  /*0a70*/  IMAD.WIDE.U32 R24, R9, 0x4, R6 ;  /* 0x0000000409187825 */ /* 0x000fc800078e0006 */
[----:B--2---:R-:W-:-:S05]  /*0a80*/  FMUL R8, R8, R29 ;  /* 0x0000001d08087220 */ /* 0x004fca0000400000 */
[----:B------:R1:W-:Y:S04]  /*0a90*/  STG.E desc[UR14][R4.64+0x44], R8 ;  /* 0x0000440804007986 */ /* 0x0003e8000c10190e */
[----:B------:R-:W2:Y:S04]  /*0aa0*/  LDG.E R25, desc[UR14][R24.64] ;  /* 0x0000000e18197981 */ /* 0x000ea8000c1e1900 */
[----:B0-----:R-:W2:Y:S01]  /*0ab0*/  LDG.E R10, desc[UR14][R2.64] ;  /* 0x0000000e020a7981 */ /* 0x001ea2000c1e1900 */
[----:B------:R-:W-:-:S05]  /*0ac0*/  LEA R13, R0, R13, 0x3 ;  /* 0x0000000d000d7211 */ /* 0x000fca00078e18ff */
[----:B------:R-:W-:-:S04]  /*0ad0*/  IMAD.WIDE.U32 R26, R13, 0x4, R6 ;  /* 0x000000040d1a7825 */ /* 0x000fc800078e0006 */
[----:B--2---:R-:W-:-:S05]  /*0ae0*/  FMUL R10, R10, R25 ;  /* 0x000000190a0a7220 */ /* 0x004fca0000400000 */
[----:B------:R0:W-:Y:S04]  /*0af0*/  STG.E desc[UR14][R4.64+0x48], R10 ;  /* 0x0000480a04007986 */ /* 0x0001e8000c10190e */
[----:B------:R-:W2:Y:S04]  /*0b00*/  LDG.E R27, desc[UR14][R26.64] ;  /* 0x0000000e1a1b7981 */ /* 0x000ea8000c1e1900 */
[----:B------:R-:W2:Y:S01]  /*0b10*/  LDG.E R12, desc[UR14][R2.64] ;  /* 0x0000000e020c7981 */ /* 0x000ea2000c1e1900 */
[----:B------:R-:W-:-:S05]  /*0b20*/  LEA R23, R0, R23, 0x3 ;  /* 0x0000001700177211 */ /* 0x000fca00078e18ff */
[----:B------:R-:W-:-:S04]  /*0b30*/  IMAD.WIDE.U32 R28, R23, 0x4, R6 ;  /* 0x00000004171c7825 */ /* 0x000fc800078e0006 */
[----:B--2---:R-:W-:-:S05]  /*0b40*/  FMUL R12, R12, R27 ;  /* 0x0000001b0c0c7220 */ /* 0x004fca0000400000 */
        /* <DEDUP_REMOVED lines=8> */
[----:B0-----:R-:W3:Y:S01]  /*0bd0*/  LDG.E R10, desc[UR14][R2.64] ;  /* 0x0000000e020a7981 */ /* 0x001ee2000c1e1900 */
        /* <DEDUP_REMOVED lines=33> */
[----:B------:R-:W-:Y:S04]  /*0df0*/  STG.E desc[UR14][R4.64+0x68], R14 ;  /* 0x0000680e04007986 */ /* 0x000fe8000c10190e */
[----:B------:R-:W3:Y:S04]  /*0e00*/  LDG.E R25, desc[UR14][R24.64] ;  /* 0x0000000e18197981 */ /* 0x000ee8000c1e1900 */
[----:B------:R-:W3:Y:S01]  /*0e10*/  LDG.E R8, desc[UR14][R2.64] ;  /* 0x0000000e02087981 */ /* 0x000ee2000c1e1900 */
[----:B------:R-:W-:Y:S01]  /*0e20*/  LEA R23, R0, R23, 0x3 ;  /* 0x0000001700177211 */ /* 0x000fe200078e18ff */
[----:B---3--:R-:W-:-:S04]  /*0e30*/  FMUL R16, R8, R25 ;  /* 0x0000001908107220 */ /* 0x008fc80000400000 */
[----:B------:R-:W-:Y:S01]  /*0e40*/  IMAD.WIDE.U32 R24, R23, 0x4, R6 ;  /* 0x0000000417187825 */ /* 0x000fe200078e0006 */
[----:B------:R-:W-:Y:S04]  /*0e50*/  STG.E desc[UR14][R4.64+0x6c], R16 ;  /* 0x00006c1004007986 */ /* 0x000fe8000c10190e */
[----:B------:R-:W3:Y:S04]  /*0e60*/  LDG.E R27, desc[UR14][R24.64] ;  /* 0x0000000e181b7981 */ /* 0x000ee8000c1e1900 */
[----:B------:R-:W3:Y:S01]  /*0e70*/  LDG.E R8, desc[UR14][R2.64] ;  /* 0x0000000e02087981 */ /* 0x000ee2000c1e1900 */
[----:B------:R-:W-:Y:S01]  /*0e80*/  LEA R11, R0, R11, 0x3 ;  /* 0x0000000b000b7211 */ /* 0x000fe200078e18ff */
[----:B---3--:R-:W-:-:S04]  /*0e90*/  FMUL R8, R8, R27 ;  /* 0x0000001b08087220 */ /* 0x008fc80000400000 */
[----:B------:R-:W-:Y:S01]  /*0ea0*/  IMAD.WIDE.U32 R26, R11, 0x4, R6 ;  /* 0x000000040b1a7825 */ /* 0x000fe200078e0006 */
[----:B------:R1:W-:Y:S05]  /*0eb0*/  STG.E desc[UR14][R4.64+0x70], R8 ;  /* 0x0000700804007986 */ /* 0x0003ea000c10190e */
        /* <DEDUP_REMOVED lines=38> */
[----:B------:R-:W-:-:S04]  /*1120*/  UIADD3 UR4, UPT, UPT, UR4, 0x28, URZ ;  /* 0x0000002804047890 */ /* 0x000fc8000fffe0ff */
[----:B------:R-:W-:Y:S01]  /*1130*/  UISETP.NE.AND UP0, UPT, UR4, 0x78, UPT ;  /* 0x000000780400788c */ /* 0x000fe2000bf05270 */
[C---:B------:R-:W-:Y:S02]  /*1140*/  LEA R23, R0.reuse, R23, 0x3 ;  /* 0x0000001700177211 */ /* 0x040fe400078e18ff */
[C---:B------:R-:W-:Y:S02]  /*1150*/  LEA R11, R0.reuse, R11, 0x3 ;  /* 0x0000000b000b7211 */ /* 0x040fe400078e18ff */
[C---:B------:R-:W-:Y:S02]  /*1160*/  LEA R21, R0.reuse, R21, 0x3 ;  /* 0x0000001500157211 */ /* 0x040fe400078e18ff */
[C---:B------:R-:W-:Y:S02]  /*1170*/  LEA R19, R0.reuse, R19, 0x3 ;  /* 0x0000001300137211 */ /* 0x040fe400078e18ff */
[C---:B------:R-:W-:Y:S02]  /*1180*/  LEA R17, R0.reuse, R17, 0x3 ;  /* 0x0000001100117211 */ /* 0x040fe400078e18ff */
[----:B------:R-:W-:-:S02]  /*1190*/  LEA R15, R0, R15, 0x3 ;  /* 0x0000000f000f7211 */ /* 0x000fc400078e18ff */
[C---:B------:R-:W-:Y:S02]  /*11a0*/  LEA R13, R0.reuse, R13, 0x3 ;  /* 0x0000000d000d7211 */ /* 0x040fe400078e18ff */
[----:B------:R-:W-:Y:S01]  /*11b0*/  LEA R25, R0, R9, 0x3 ;  /* 0x0000000900197211 */ /* 0x000fe200078e18ff */
[----:B---3--:R-:W-:-:S05]  /*11c0*/  FMUL R29, R10, R7 ;  /* 0x000000070a1d7220 */ /* 0x008fca0000400000 */
[----:B------:R2:W-:Y:S01]  /*11d0*/  STG.E desc[UR14][R4.64+0x8c], R29 ;  /* 0x00008c1d04007986 */ /* 0x0005e2000c10190e */
[----:B------:R-:W-:-:S04]  /*11e0*/  IADD3 R10, P0, PT, R4, 0xa0, RZ ;  /* 0x000000a0040a7810 */ /* 0x000fc80007f1e0ff */
[----:B------:R-:W-:Y:S01]  /*11f0*/  IADD3.X R27, PT, PT, RZ, R5, RZ, P0, !PT ;  /* 0x00000005ff1b7210 */ /* 0x000fe200007fe4ff */
[----:B------:R-:W-:Y:S08]  /*1200*/  BRA.U UP0, `(.L_x_16) ;  /* 0xfffffff100207547 */ /* 0x000ff0000b83ffff */
[----:B------:R-:W0:Y:S01]  /*1210*/  LDCU.64 UR4, c[0x0][0x390] ;  /* 0x00007200ff0477ac */ /* 0x000e220008000a00 */
[----:B------:R-:W-:-:S04]  /*1220*/  UIADD3 UR6, UP0, UPT, UR6, 0x8, URZ ;  /* 0x0000000806067890 */ /* 0x000fc8000ff1e0ff */
[----:B------:R-:W-:Y:S02]  /*1230*/  UIADD3.X UR7, UPT, UPT, URZ, UR7, URZ, UP0, !UPT ;  /* 0x00000007ff077290 */ /* 0x000fe400087fe4ff */
[----:B------:R-:W-:-:S04]  /*1240*/  MOV R0, UR6 ;  /* 0x0000000600007c02 */ /* 0x000fc80008000f00 */
[----:B------:R-:W-:Y:S01]  /*1250*/  MOV R9, UR7 ;  /* 0x0000000700097c02 */ /* 0x000fe20008000f00 */
[----:B0-----:R-:W-:-:S04]  /*1260*/  UIADD3 UR4, UP1, UPT, UR4, 0x8, URZ ;  /* 0x0000000804047890 */ /* 0x001fc8000ff3e0ff */
[----:B------:R-:W-:Y:S02]  /*1270*/  UIADD3.X UR5, UPT, UPT, URZ, UR5, URZ, UP1, !UPT ;  /* 0x00000005ff057290 */ /* 0x000fe40008ffe4ff */
[----:B--2---:R-:W-:Y:S01]  /*1280*/  MOV R4, UR4 ;  /* 0x0000000400047c02 */ /* 0x004fe20008000f00 */
[----:B------:R-:W-:-:S03]  /*1290*/  UMOV UR4, URZ ;  /* 0x000000ff00047c82 */ /* 0x000fc60008000000 */
[----:B------:R-:W-:-:S07]  /*12a0*/  MOV R5, UR5 ;  /* 0x0000000500057c02 */ /* 0x000fce0008000f00 */
.L_x_17:
[----:B0-----:R-:W-:Y:S01]  /*12b0*/  MOV R2, R0 ;  /* 0x0000000000027202 */ /* 0x001fe20000000f00 */
[----:B------:R-:W2:Y:S01]  /*12c0*/  LDG.E R7, desc[UR14][R4.64+-0x8] ;  /* 0xfffff80e04077981 */ /* 0x000ea2000c1e1900 */
[----:B------:R-:W-:-:S05]  /*12d0*/  MOV R3, R9 ;  /* 0x0000000900037202 */ /* 0x000fca0000000f00 */
[----:B------:R-:W2:Y:S01]  /*12e0*/  LDG.E R0, desc[UR14][R2.64+-0x8] ;  /* 0xfffff80e02007981 */ /* 0x000ea2000c1e1900 */
[----:B------:R-:W-:Y:S01]  /*12f0*/  MOV R6, 0x3f800000 ;  /* 0x3f80000000067802 */ /* 0x000fe20000000f00 */
[----:B--2---:R-:W-:-:S04]  /*1300*/  FADD R8, R0, R7 ;  /* 0x0000000700087221 */ /* 0x004fc80000000000 */
[----:B------:R-:W-:-:S06]  /*1310*/  FMUL R0, |R8|, 2.8853900432586669922 ;  /* 0x4038aa3b08007820 */ /* 0x000fcc0000400200 */
[----:B------:R-:W0:Y:S01]  /*1320*/  MUFU.EX2 R0, R0 ;  /* 0x0000000000007308 */ /* 0x000e220000000800 */
[----:B------:R-:W-:Y:S02]  /*1330*/  HFMA2 R7, -RZ, RZ, 1.125, -9232 ;  /* 0x3c80f082ff077431 */ /* 0x000fe400000001ff */
        /* <DEDUP_REMOVED lines=10> */
[----:B------:R-:W2:Y:S01]  /*13e0*/  LDG.E R0, desc[UR14][R2.64+-0x4] ;  /* 0xfffffc0e02007981 */ /* 0x000ea2000c1e1900 */
        /* <DEDUP_REMOVED lines=68> */
.L_x_18:
        /* <DEDUP_REMOVED lines=13> */
.L_x_33:


//--------------------- .text._Z16cudaDownSamplingPfS_ --------------------------
	.section	.text._Z16cudaDownSamplingPfS_,"ax",@progbits
	.align	128
        .global         _Z16cudaDownSamplingPfS_
        .type           _Z16cudaDownSamplingPfS_,@function
        .size           _Z16cudaDownSamplingPfS_,(.L_x_34 - _Z16cudaDownSamplingPfS_)
        .other          _Z16cudaDownSamplingPfS_,@"STO_CUDA_ENTRY STV_DEFAULT"
_Z16cudaDownSamplingPfS_:
.text._Z16cudaDownSamplingPfS_:
[----:B------:R-:W-:Y:S01]  /*0000*/  LDC R1, c[0x0][0x37c] ;  /* 0x0000df00ff017b82 */ /* 0x000fe20000000800 */
[----:B------:R-:W0:Y:S07]  /*0010*/  S2R R0, SR_TID.Y ;  /* 0x0000000000007919 */ /* 0x000e2e0000002200 */
[----:B------:R-:W1:Y:S01]  /*0020*/  LDC R3, c[0x0][0x360] ;  /* 0x0000d800ff037b82 */ /* 0x000e620000000800 */
[----:B------:R-:W2:Y:S01]  /*0030*/  LDCU.64 UR4, c[0x0][0x358] ;  /* 0x00006b00ff0477ac */ /* 0x000ea20008000a00 */
[----:B------:R-:W3:Y:S06]  /*0040*/  S2R R2, SR_TID.X ;  /* 0x0000000000027919 */ /* 0x000eec0000002100 */
[----:B------:R-:W0:Y:S08]  /*0050*/  S2UR UR6, SR_CTAID.X ;  /* 0x00000000000679c3 */ /* 0x000e300000002500 */
[----:B------:R-:W0:Y:S08]  /*0060*/  LDC R5, c[0x0][0x364] ;  /* 0x0000d900ff057b82 */ /* 0x000e300000000800 */
[----:B------:R-:W4:Y:S01]  /*0070*/  LDC.64 R6, c[0x0][0x380] ;  /* 0x0000e000ff067b82 */ /* 0x000f220000000a00 */
[----:B---3--:R-:W-:Y:S01]  /*0080*/  SHF.L.U32 R4, R2, 0x1, RZ ;  /* 0x0000000102047819 */ /* 0x008fe200000006ff */
[----:B0-----:R-:W-:-:S05]  /*0090*/  IMAD R5, R5, UR6, R0 ;  /* 0x0000000605057c24 */ /* 0x001fca000f8e0200 */
[----:B------:R-:W-:-:S05]  /*00a0*/  SHF.L.U32 R5, R5, 0x2, RZ ;  /* 0x0000000205057819 */ /* 0x000fca00000006ff */
[----:B-1----:R-:W-:-:S05]  /*00b0*/  IMAD R4, R5, R3, R4 ;  /* 0x0000000305047224 */ /* 0x002fca00078e0204 */
[----:B------:R-:W-:Y:S01]  /*00c0*/  LEA R9, R3, R4, 0x1 ;  /* 0x0000000403097211 */ /* 0x000fe200078e08ff */
[----:B----4-:R-:W-:-:S04]  /*00d0*/  IMAD.WIDE.U32 R4, R4, 0x4, R6 ;  /* 0x0000000404047825 */ /* 0x010fc800078e0006 */
[----:B------:R-:W-:Y:S01]  /*00e0*/  IMAD.WIDE.U32 R6, R9, 0x4, R6 ;  /* 0x0000000409067825 */ /* 0x000fe200078e0006 */
[----:B--2---:R-:W2:Y:S04]  /*00f0*/  LDG.E R8, desc[UR4][R4.64] ;  /* 0x0000000404087981 */ /* 0x004ea8000c1e1900 */
[----:B------:R-:W3:Y:S04]  /*0100*/  LDG.E R9, desc[UR4][R6.64] ;  /* 0x0000000406097981 */ /* 0x000ee8000c1e1900 */
[----:B------:R0:W4:Y:S04]  /*0110*/  LDG.E R11, desc[UR4][R4.64+0x4] ;  /* 0x00000404040b7981 */ /* 0x000128000c1e1900 */
[----:B------:R1:W5:Y:S01]  /*0120*/  LDG.E R13, desc[UR4][R6.64+0x4] ;  /* 0x00000404060d7981 */ /* 0x000362000c1e1900 */
[----:B------:R-:W-:Y:S01]  /*0130*/  MOV R12, 0x3c80f082 ;  /* 0x3c80f082000c7802 */ /* 0x000fe20000000f00 */
[----:B0-----:R-:W0:Y:S01]  /*0140*/  LDC.64 R4, c[0x0][0x388] ;  /* 0x0000e200ff047b82 */ /* 0x001e220000000a00 */
[----:B-1----:R-:W-:-:S02]  /*0150*/  HFMA2 R7, -RZ, RZ, 1.875, 0 ;  /* 0x3f800000ff077431 */ /* 0x002fc400000001ff */
[----:B--2---:R-:W-:-:S04]  /*0160*/  FADD R8, RZ, R8 ;  /* 0x00000008ff087221 */ /* 0x004fc80000000000 */
[----:B---3--:R-:W-:-:S04]  /*0170*/  FADD R8, R8, R9 ;  /* 0x0000000908087221 */ /* 0x008fc80000000000 */
[----:B----4-:R-:W-:-:S04]  /*0180*/  FADD R8, R8, R11 ;  /* 0x0000000b08087221 */ /* 0x010fc80000000000 */
[----:B-----5:R-:W-:-:S04]  /*0190*/  FADD R8, R8, R13 ;  /* 0x0000000d08087221 */ /* 0x020fc80000000000 */
[----:B------:R-:W-:-:S04]  /*01a0*/  FMUL R8, R8, 0.25 ;  /* 0x3e80000008087820 */ /* 0x000fc80000400000 */
[C---:B------:R-:W-:Y:S01]  /*01b0*/  FMUL R9, |R8|.reuse, 2.8853900432586669922 ;  /* 0x4038aa3b08097820 */ /* 0x040fe20000400200 */
[C---:B------:R-:W-:Y:S01]  /*01c0*/  FMUL R11, R8.reuse, R8 ;  /* 0x00000008080b7220 */ /* 0x040fe20000400000 */
[C---:B------:R-:W-:Y:S02]  /*01d0*/  FSETP.GE.AND P1, PT, |R8|.reuse, 0.60000002384185791016, PT ;  /* 0x3f19999a0800780b */ /* 0x040fe40003f26200 */
[----:B------:R-:W-:Y:S01]  /*01e0*/  FSETP.GE.AND P0, PT, |R8|, 9.010913848876953125, PT ;  /* 0x41102cb40800780b */ /* 0x000fe20003f06200 */
[C---:B------:R-:W-:Y:S01]  /*01f0*/  FFMA R12, R11.reuse, R12, -0.052303962409496307373 ;  /* 0xbd563cae0b0c7423 */ /* 0x040fe2000000000c */
[----:B------:R-:W1:Y:S03]  /*0200*/  MUFU.EX2 R9, R9 ;  /* 0x0000000900097308 */ /* 0x000e660000000800 */
[----:B------:R-:W-:Y:S01]  /*0210*/  FFMA R12, R11, R12, 0.1331529766321182251 ;  /* 0x3e0859410b0c7423 */ /* 0x000fe2000000000c */
[----:B-1----:R-:W-:Y:S01]  /*0220*/  FADD R10, R9, 1 ;  /* 0x3f800000090a7421 */ /* 0x002fe20000000000 */
[----:B------:R-:W-:-:S02]  /*0230*/  IMAD R9, R3, UR6, R0 ;  /* 0x0000000603097c24 */ /* 0x000fc4000f8e0200 */
[----:B------:R-:W-:Y:S02]  /*0240*/  FFMA R0, R11, R12, -0.33332768082618713379 ;  /* 0xbeaaa9ed0b007423 */ /* 0x000fe4000000000c */
[----:B------:R-:W-:Y:S01]  /*0250*/  IMAD R9, R9, R3, R2 ;  /* 0x0000000309097224 */ /* 0x000fe200078e0202 */
[----:B------:R-:W1:Y:S01]  /*0260*/  MUFU.RCP R10, R10 ;  /* 0x0000000a000a7308 */ /* 0x000e620000001000 */
[----:B------:R-:W-:Y:S02]  /*0270*/  FFMA R11, R11, R0, RZ ;  /* 0x000000000b0b7223 */ /* 0x000fe400000000ff */
[----:B0-----:R-:W-:-:S04]  /*0280*/  IMAD.WIDE.U32 R4, R9, 0x4, R4 ;  /* 0x0000000409047825 */ /* 0x001fc800078e0004 */
[----:B-1----:R-:W-:-:S05]  /*0290*/  FFMA R6, R10, -2, R7 ;  /* 0xc00000000a067823 */ /* 0x002fca0000000007 */
[----:B------:R-:W-:-:S04]  /*02a0*/  FSEL R7, R6, 1, !P0 ;  /* 0x3f80000006077808 */ /* 0x000fc80004000000 */
[--C-:B------:R-:W-:Y:S01]  /*02b0*/  LOP3.LUT R7, R7, 0x80000000, R8.reuse, 0xb8, !PT ;  /* 0x8000000007077812 */ /* 0x100fe200078eb808 */
[----:B------:R-:W-:-:S05]  /*02c0*/  @!P1 FFMA R7, R8, R11, R8 ;  /* 0x0000000b08079223 */ /* 0x000fca0000000008 */
[----:B------:R-:W-:Y:S01]  /*02d0*/  STG.E desc[UR4][R4.64], R7 ;  /* 0x0000000704007986 */ /* 0x000fe2000c101904 */
[----:B------:R-:W-:Y:S05]  /*02e0*/  EXIT ;  /* 0x000000000000794d */ /* 0x000fea0003800000 */
.L_x_19:
        /* <DEDUP_REMOVED lines=9> */
.L_x_34:


//--------------------- .text._Z15cudaConvolutionPfS_S_ --------------------------
	.section	.text._Z15cudaConvolutionPfS_S_,"ax",@progbits
	.align	128
        .global         _Z15cudaConvolutionPfS_S_
        .type           _Z15cudaConvolutionPfS_S_,@function
        .size           _Z15cudaConvolutionPfS_S_,(.L_x_35 - _Z15cudaConvolutionPfS_S_)
        .other          _Z15cudaConvolutionPfS_S_,@"STO_CUDA_ENTRY STV_DEFAULT"
_Z15cudaConvolutionPfS_S_:
.text._Z15cudaConvolutionPfS_S_:
[----:B------:R-:W-:Y:S01]  /*0000*/  LDC R1, c[0x0][0x37c] ;  /* 0x0000df00ff017b82 */ /* 0x000fe20000000800 */
[----:B------:R-:W0:Y:S07]  /*0010*/  S2R R12, SR_CTAID.X ;  /* 0x00000000000c7919 */ /* 0x000e2e0000002500 */
[----:B------:R-:W1:Y:S01]  /*0020*/  LDC R13, c[0x0][0x360] ;  /* 0x0000d800ff0d7b82 */ /* 0x000e620000000800 */
[----:B------:R-:W2:Y:S01]  /*0030*/  LDCU.64 UR4, c[0x0][0x358] ;  /* 0x00006b00ff0477ac */ /* 0x000ea20008000a00 */
[----:B------:R-:W3:Y:S01]  /*0040*/  S2R R10, SR_TID.X ;  /* 0x00000000000a7919 */ /* 0x000ee20000002100 */
[----:B------:R-:W3:Y:S05]  /*0050*/  S2R R11, SR_TID.Y ;  /* 0x00000000000b7919 */ /* 0x000eea0000002200 */
[----:B------:R-:W4:Y:S08]  /*0060*/  LDC.64 R2, c[0x0][0x388] ;  /* 0x0000e200ff027b82 */ /* 0x000f300000000a00 */
[----:B------:R-:W5:Y:S01]  /*0070*/  LDC.64 R4, c[0x0][0x380] ;  /* 0x0000e000ff047b82 */ /* 0x000f620000000a00 */
[----:B-1----:R-:W-:Y:S01]  /*0080*/  IADD3 R20, PT, PT, R13, 0x4, RZ ;  /* 0x000000040d147810 */ /* 0x002fe20007ffe0ff */
[----:B0-----:R-:W-:-:S04]  /*0090*/  IMAD R7, R12, 0x19, RZ ;  /* 0x000000190c077824 */ /* 0x001fc800078e02ff */
[----:B----4-:R-:W-:-:S04]  /*00a0*/  IMAD.WIDE.U32 R2, R7, 0x4, R2 ;  /* 0x0000000407027825 */ /* 0x010fc800078e0002 */
[----:B---3--:R-:W-:Y:S01]  /*00b0*/  IMAD R15, R20, R11, R10 ;  /* 0x0000000b140f7224 */ /* 0x008fe200078e020a */
[----:B--2---:R-:W2:Y:S03]  /*00c0*/  LDG.E R19, desc[UR4][R2.64] ;  /* 0x0000000402137981 */ /* 0x004ea6000c1e1900 */
[----:B-----5:R-:W-:Y:S01]  /*00d0*/  IMAD.WIDE.U32 R8, R15, 0x4, R4 ;  /* 0x000000040f087825 */ /* 0x020fe200078e0004 */
[----:B------:R-:W3:Y:S04]  /*00e0*/  LDG.E R24, desc[UR4][R2.64+0x4] ;  /* 0x0000040402187981 */ /* 0x000ee8000c1e1900 */
[----:B------:R-:W2:Y:S04]  /*00f0*/  LDG.E R0, desc[UR4][R8.64] ;  /* 0x0000000408007981 */ /* 0x000ea8000c1e1900 */
[----:B------:R-:W3:Y:S04]  /*0100*/  LDG.E R29, desc[UR4][R8.64+0x4] ;  /* 0x00000404081d7981 */ /* 0x000ee8000c1e1900 */
[----:B------:R-:W4:Y:S04]  /*0110*/  LDG.E R16, desc[UR4][R2.64+0x8] ;  /* 0x0000080402107981 */ /* 0x000f28000c1e1900 */
[----:B------:R-:W4:Y:S04]  /*0120*/  LDG.E R27, desc[UR4][R8.64+0x8] ;  /* 0x00000804081b7981 */ /* 0x000f28000c1e1900 */
[----:B------:R-:W5:Y:S04]  /*0130*/  LDG.E R22, desc[UR4][R2.64+0xc] ;  /* 0x00000c0402167981 */ /* 0x000f68000c1e1900 */
[----:B------:R-:W5:Y:S01]  /*0140*/  LDG.E R25, desc[UR4][R8.64+0xc] ;  /* 0x00000c0408197981 */ /* 0x000f62000c1e1900 */
[----:B------:R-:W-:-:S03]  /*0150*/  IMAD.WIDE R6, R13, 0x4, R8 ;  /* 0x000000040d067825 */ /* 0x000fc600078e0208 */
[----:B------:R0:W5:Y:S04]  /*0160*/  LDG.E R18, desc[UR4][R8.64+0x10] ;  /* 0x0000100408127981 */ /* 0x000168000c1e1900 */
[----:B------:R-:W5:Y:S04]  /*0170*/  LDG.E R23, desc[UR4][R2.64+0x10] ;  /* 0x0000100402177981 */ /* 0x000f68000c1e1900 */
[----:B------:R-:W5:Y:S04]  /*0180*/  LDG.E R21, desc[UR4][R2.64+0x14] ;  /* 0x0000140402157981 */ /* 0x000f68000c1e1900 */
[----:B------:R-:W5:Y:S04]  /*0190*/  LDG.E R26, desc[UR4][R6.64+0x10] ;  /* 0x00001004061a7981 */ /* 0x000f68000c1e1900 */
[----:B------:R-:W5:Y:S04]  /*01a0*/  LDG.E R14, desc[UR4][R2.64+0x18] ;  /* 0x00001804020e7981 */ /* 0x000f68000c1e1900 */
[----:B------:R-:W5:Y:S01]  /*01b0*/  LDG.E R17, desc[UR4][R6.64+0x14] ;  /* 0x0000140406117981 */ /* 0x000f62000c1e1900 */
[----:B--2---:R-:W-:-:S03]  /*01c0*/  FFMA R0, R0, R19, RZ ;  /* 0x0000001300007223 */ /* 0x004fc600000000ff */
[----:B------:R-:W2:Y:S01]  /*01d0*/  LDG.E R19, desc[UR4][R6.64+0x18] ;  /* 0x0000180406137981 */ /* 0x000ea2000c1e1900 */
[----:B---3--:R-:W-:-:S03]  /*01e0*/  FFMA R24, R29, R24, R0 ;  /* 0x000000181d187223 */ /* 0x008fc60000000000 */
[----:B------:R-:W2:Y:S04]  /*01f0*/  LDG.E R0, desc[UR4][R2.64+0x1c] ;  /* 0x00001c0402007981 */ /* 0x000ea8000c1e1900 */
[----:B------:R-:W3:Y:S01]  /*0200*/  LDG.E R29, desc[UR4][R6.64+0x1c] ;  /* 0x00001c04061d7981 */ /* 0x000ee2000c1e1900 */
[----:B----4-:R-:W-:-:S03]  /*0210*/  FFMA R24, R27, R16, R24 ;  /* 0x000000101b187223 */ /* 0x010fc60000000018 */
[----:B------:R-:W3:Y:S01]  /*0220*/  LDG.E R16, desc[UR4][R2.64+0x20] ;  /* 0x0000200402107981 */ /* 0x000ee2000c1e1900 */
[----:B-----5:R-:W-:-:S03]  /*0230*/  FFMA R27, R25, R22, R24 ;  /* 0x00000016191b7223 */ /* 0x020fc60000000018 */
[----:B------:R-:W4:Y:S04]  /*0240*/  LDG.E R24, desc[UR4][R2.64+0x24] ;  /* 0x0000240402187981 */ /* 0x000f28000c1e1900 */
[----:B------:R1:W4:Y:S01]  /*0250*/  LDG.E R25, desc[UR4][R6.64+0x20] ;  /* 0x0000200406197981 */ /* 0x000322000c1e1900 */
[----:B0-----:R-:W-:-:S04]  /*0260*/  IMAD.WIDE R8, R13, 0x4, R6 ;  /* 0x000000040d087825 */ /* 0x001fc800078e0206 */
[----:B------:R-:W-:Y:S01]  /*0270*/  FFMA R27, R18, R23, R27 ;  /* 0x00000017121b7223 */ /* 0x000fe2000000001b */
[----:B------:R-:W5:Y:S04]  /*0280*/  LDG.E R22, desc[UR4][R2.64+0x28] ;  /* 0x0000280402167981 */ /* 0x000f68000c1e1900 */
[----:B------:R-:W5:Y:S01]  /*0290*/  LDG.E R23, desc[UR4][R8.64+0x20] ;  /* 0x0000200408177981 */ /* 0x000f62000c1e1900 */
[----:B------:R-:W-:-:S03]  /*02a0*/  FFMA R26, R26, R21, R27 ;  /* 0x000000151a1a7223 */ /* 0x000fc6000000001b */
[----:B------:R-:W5:Y:S04]  /*02b0*/  LDG.E R21, desc[UR4][R2.64+0x2c] ;  /* 0x00002c0402157981 */ /* 0x000f68000c1e1900 */
[----:B------:R-:W5:Y:S01]  /*02c0*/  LDG.E R18, desc[UR4][R8.64+0x24] ;  /* 0x0000240408127981 */ /* 0x000f62000c1e1900 */
[----:B------:R-:W-:-:S03]  /*02d0*/  FFMA R26, R17, R14, R26 ;  /* 0x0000000e111a7223 */ /* 0x000fc6000000001a */
[----:B------:R-:W5:Y:S04]  /*02e0*/  LDG.E R14, desc[UR4][R2.64+0x30] ;  /* 0x00003004020e7981 */ /* 0x000f68000c1e1900 */
[----:B------:R-:W5:Y:S01]  /*02f0*/  LDG.E R17, desc[UR4][R8.64+0x28] ;  /* 0x0000280408117981 */ /* 0x000f62000c1e1900 */
[----:B------:R-:W-:-:S03]  /*0300*/  IADD3 R27, PT, PT, R20, R15, R20 ;  /* 0x0000000f141b7210 */ /* 0x000fc60007ffe014 */
[----:B------:R-:W5:Y:S01]  /*0310*/  LDG.E R15, desc[UR4][R8.64+0x30] ;  /* 0x00003004080f7981 */ /* 0x000f62000c1e1900 */
[----:B------:R-:W-:-:S05]  /*0320*/  IADD3 R27, PT, PT, R20, R27, RZ ;  /* 0x0000001b141b7210 */ /* 0x000fca0007ffe0ff */
[----:B-1----:R-:W-:-:S04]  /*0330*/  IMAD.WIDE.U32 R6, R27, 0x4, R4 ;  /* 0x000000041b067825 */ /* 0x002fc800078e0004 */
[----:B--2---:R-:W-:Y:S02]  /*0340*/  FFMA R26, R19, R0, R26 ;  /* 0x00000000131a7223 */ /* 0x004fe4000000001a */
[----:B------:R-:W2:Y:S04]  /*0350*/  LDG.E R0, desc[UR4][R8.64+0x2c] ;  /* 0x00002c0408007981 */ /* 0x000ea8000c1e1900 */
[----:B------:R-:W2:Y:S01]  /*0360*/  LDG.E R19, desc[UR4][R2.64+0x34] ;  /* 0x0000340402137981 */ /* 0x000ea2000c1e1900 */
[----:B---3--:R-:W-:-:S03]  /*0370*/  FFMA R26, R29, R16, R26 ;  /* 0x000000101d1a7223 */ /* 0x008fc6000000001a */
[----:B------:R-:W3:Y:S01]  /*0380*/  LDG.E R16, desc[UR4][R2.64+0x38] ;  /* 0x0000380402107981 */ /* 0x000ee2000c1e1900 */
[----:B------:R-:W-:-:S03]  /*0390*/  IADD3 R27, PT, PT, R20, R27, RZ ;  /* 0x0000001b141b7210 */ /* 0x000fc60007ffe0ff */
[----:B------:R-:W3:Y:S04]  /*03a0*/  LDG.E R8, desc[UR4][R6.64+0x4] ;  /* 0x0000040406087981 */ /* 0x000ee8000c1e1900 */
[----:B------:R-:W3:Y:S01]  /*03b0*/  LDG.E R9, desc[UR4][R6.64+0x8] ;  /* 0x0000080406097981 */ /* 0x000ee2000c1e1900 */
[----:B----4-:R-:W-:-:S03]  /*03c0*/  FFMA R26, R25, R24, R26 ;  /* 0x00000018191a7223 */ /* 0x010fc6000000001a */
[----:B------:R-:W4:Y:S04]  /*03d0*/  LDG.E R25, desc[UR4][R2.64+0x3c] ;  /* 0x00003c0402197981 */ /* 0x000f28000c1e1900 */
[----:B------:R-:W4:Y:S01]  /*03e0*/  LDG.E R24, desc[UR4][R6.64] ;  /* 0x0000000406187981 */ /* 0x000f22000c1e1900 */
[----:B-----5:R-:W-:-:S03]  /*03f0*/  FFMA R29, R23, R22, R26 ;  /* 0x00000016171d7223 */ /* 0x020fc6000000001a */
[----:B------:R-:W5:Y:S01]  /*0400*/  LDG.E R23, desc[UR4][R2.64+0x40] ;  /* 0x0000400402177981 */ /* 0x000f62000c1e1900 */
[----:B------:R-:W-:-:S03]  /*0410*/  FFMA R20, R18, R21, R29 ;  /* 0x0000001512147223 */ /* 0x000fc6000000001d */
[----:B------:R-:W5:Y:S01]  /*0420*/  LDG.E R18, desc[UR4][R2.64+0x44] ;  /* 0x0000440402127981 */ /* 0x000f62000c1e1900 */
[----:B------:R-:W-:-:S03]  /*0430*/  IMAD.WIDE.U32 R4, R27, 0x4, R4 ;  /* 0x000000041b047825 */ /* 0x000fc600078e0004 */
[----:B------:R-:W5:Y:S01]  /*0440*/  LDG.E R21, desc[UR4][R6.64+0xc] ;  /* 0x00000c0406157981 */ /* 0x000f62000c1e1900 */
[----:B------:R-:W-:-:S03]  /*0450*/  FFMA R17, R17, R14, R20 ;  /* 0x0000000e11117223 */ /* 0x000fc60000000014 */
[----:B------:R-:W5:Y:S04]  /*0460*/  LDG.E R14, desc[UR4][R2.64+0x48] ;  /* 0x00004804020e7981 */ /* 0x000f68000c1e1900 */
[----:B------:R4:W5:Y:S04]  /*0470*/  LDG.E R20, desc[UR4][R6.64+0x10] ;  /* 0x0000100406147981 */ /* 0x000968000c1e1900 */
[----:B------:R-:W5:Y:S04]  /*0480*/  LDG.E R29, desc[UR4][R2.64+0x4c] ;  /* 0x00004c04021d7981 */ /* 0x000f68000c1e1900 */
[----:B------:R-:W5:Y:S04]  /*0490*/  LDG.E R27, desc[UR4][R2.64+0x50] ;  /* 0x00005004021b7981 */ /* 0x000f68000c1e1900 */
[----:B------:R-:W5:Y:S01]  /*04a0*/  LDG.E R22, desc[UR4][R4.64] ;  /* 0x0000000404167981 */ /* 0x000f62000c1e1900 */
[----:B--2---:R-:W-:-:S03]  /*04b0*/  FFMA R26, R0, R19, R17 ;  /* 0x00000013001a7223 */ /* 0x004fc60000000011 */
[----:B------:R-:W2:Y:S04]  /*04c0*/  LDG.E R17, desc[UR4][R2.64+0x54] ;  /* 0x0000540402117981 */ /* 0x000ea8000c1e1900 */
[----:B------:R-:W2:Y:S01]  /*04d0*/  LDG.E R0, desc[UR4][R4.64+0x4] ;  /* 0x0000040404007981 */ /* 0x000ea2000c1e1900 */
[----:B---3--:R-:W-:-:S03]  /*04e0*/  FFMA R19, R15, R16, R26 ;  /* 0x000000100f137223 */ /* 0x008fc6000000001a */
[----:B------:R-:W3:Y:S04]  /*04f0*/  LDG.E R16, desc[UR4][R2.64+0x58] ;  /* 0x0000580402107981 */ /* 0x000ee8000c1e1900 */
[----:B------:R-:W3:Y:S04]  /*0500*/  LDG.E R15, desc[UR4][R4.64+0x8] ;  /* 0x00000804040f7981 */ /* 0x000ee8000c1e1900 */
[----:B------:R-:W3:Y:S01]  /*0510*/  LDG.E R26, desc[UR4][R4.64+0x10] ;  /* 0x00001004041a7981 */ /* 0x000ee2000c1e1900 */
[----:B----4-:R-:W-:-:S03]  /*0520*/  FFMA R7, R24, R25, R19 ;  /* 0x0000001918077223 */ /* 0x010fc60000000013 */
[----:B------:R-:W4:Y:S04]  /*0530*/  LDG.E R25, desc[UR4][R2.64+0x5c] ;  /* 0x00005c0402197981 */ /* 0x000f28000c1e1900 */
[----:B------:R-:W4:Y:S04]  /*0540*/  LDG.E R24, desc[UR4][R4.64+0xc] ;  /* 0x00000c0404187981 */ /* 0x000f28000c1e1900 */
[----:B------:R-:W4:Y:S01]  /*0550*/  LDG.E R19, desc[UR4][R2.64+0x60] ;  /* 0x0000600402137981 */ /* 0x000f22000c1e1900 */
[----:B-----5:R-:W-:Y:S01]  /*0560*/  FFMA R8, R8, R23, R7 ;  /* 0x0000001708087223 */ /* 0x020fe20000000007 */
[----:B------:R-:W0:Y:S01]  /*0570*/  LDCU UR6, c[0x0][0x364] ;  /* 0x00006c80ff0677ac */ /* 0x000e220008000800 */
[----:B------:R-:W1:Y:S02]  /*0580*/  LDC.64 R6, c[0x0][0x390] ;  /* 0x0000e400ff067b82 */ /* 0x000e640000000a00 */
[----:B------:R-:W-:-:S04]  /*0590*/  FFMA R8, R9, R18, R8 ;  /* 0x0000001209087223 */ /* 0x000fc80000000008 */
[----:B------:R-:W-:-:S04]  /*05a0*/  FFMA R21, R21, R14, R8 ;  /* 0x0000000e15157223 */ /* 0x000fc80000000008 */
[----:B------:R-:W-:-:S04]  /*05b0*/  FFMA R21, R20, R29, R21 ;  /* 0x0000001d14157223 */ /* 0x000fc80000000015 */
[----:B------:R-:W-:Y:S01]  /*05c0*/  FFMA R21, R22, R27, R21 ;  /* 0x0000001b16157223 */ /* 0x000fe20000000015 */
[----:B0-----:R-:W-:-:S04]  /*05d0*/  IMAD R11, R12, UR6, R11 ;  /* 0x000000060c0b7c24 */ /* 0x001fc8000f8e020b */
[----:B------:R-:W-:-:S04]  /*05e0*/  IMAD R11, R11, R13, R10 ;  /* 0x0000000d0b0b7224 */ /* 0x000fc800078e020a */
[----:B-1----:R-:W-:-:S04]  /*05f0*/  IMAD.WIDE.U32 R6, R11, 0x4, R6 ;  /* 0x000000040b067825 */ /* 0x002fc800078e0006 */
[----:B--2---:R-:W-:-:S04]  /*0600*/  FFMA R0, R0, R17, R21 ;  /* 0x0000001100007223 */ /* 0x004fc80000000015 */
[----:B---3--:R-:W-:-:S04]  /*0610*/  FFMA R15, R15, R16, R0 ;  /* 0x000000100f0f7223 */ /* 0x008fc80000000000 */
[----:B----4-:R-:W-:-:S04]  /*0620*/  FFMA R15, R24, R25, R15 ;  /* 0x00000019180f7223 */ /* 0x010fc8000000000f */
[----:B------:R-:W-:-:S05]  /*0630*/  FFMA R15, R26, R19, R15 ;  /* 0x000000131a0f7223 */ /* 0x000fca000000000f */
[----:B------:R-:W-:Y:S01]  /*0640*/  STG.E desc[UR4][R6.64], R15 ;  /* 0x0000000f06007986 */ /* 0x000fe2000c101904 */
[----:B------:R-:W-:Y:S05]  /*0650*/  EXIT ;  /* 0x000000000000794d */ /* 0x000fea0003800000 */
.L_x_20:
        /* <DEDUP_REMOVED lines=10> */
.L_x_35:


//--------------------- .text._Z8zero_padPfS_     --------------------------
	.section	.text._Z8zero_padPfS_,"ax",@progbits
	.align	128
        .global         _Z8zero_padPfS_
        .type           _Z8zero_padPfS_,@function
        .size           _Z8zero_padPfS_,(.L_x_36 - _Z8zero_padPfS_)
        .other          _Z8zero_padPfS_,@"STO_CUDA_ENTRY STV_DEFAULT"
_Z8zero_padPfS_:
.text._Z8zero_padPfS_:
[----:B------:R-:W-:Y:S01]  /*0000*/  LDC R1, c[0x0][0x37c] ;  /* 0x0000df00ff017b82 */ /* 0x000fe20000000800 */
[----:B------:R-:W0:Y:S07]  /*0010*/  S2R R7, SR_TID.X ;  /* 0x0000000000077919 */ /* 0x000e2e0000002100 */
[----:B------:R-:W0:Y:S01]  /*0020*/  S2UR UR4, SR_CTAID.X ;  /* 0x00000000000479c3 */ /* 0x000e220000002500 */
[----:B------:R-:W1:Y:S07]  /*0030*/  LDCU.64 UR6, c[0x0][0x358] ;  /* 0x00006b00ff0677ac */ /* 0x000e6e0008000a00 */
[----:B------:R-:W0:Y:S08]  /*0040*/  LDC R0, c[0x0][0x360] ;  /* 0x0000d800ff007b82 */ /* 0x000e300000000800 */
[----:B------:R-:W2:Y:S01]  /*0050*/  LDC.64 R2, c[0x0][0x380] ;  /* 0x0000e000ff027b82 */ /* 0x000ea20000000a00 */
[----:B0-----:R-:W-:-:S04]  /*0060*/  IMAD R5, R0, UR4, R7 ;  /* 0x0000000400057c24 */ /* 0x001fc8000f8e0207 */
[----:B--2---:R-:W-:-:S03]  /*0070*/  IMAD.WIDE.U32 R2, R5, 0x4, R2 ;  /* 0x0000000405027825 */ /* 0x004fc600078e0002 */
[----:B------:R-:W0:Y:S03]  /*0080*/  LDC.64 R4, c[0x0][0x388] ;  /* 0x0000e200ff047b82 */ /* 0x000e260000000a00 */
[----:B-1----:R-:W2:Y:S01]  /*0090*/  LDG.E R3, desc[UR6][R2.64] ;  /* 0x0000000602037981 */ /* 0x002ea2000c1e1900 */
[----:B------:R-:W-:Y:S01]  /*00a0*/  UIADD3 UR4, UPT, UPT, UR4, 0x2, URZ ;  /* 0x0000000204047890 */ /* 0x000fe2000fffe0ff */
[----:B------:R-:W-:-:S05]  /*00b0*/  IADD3 R0, PT, PT, R0, 0x4, RZ ;  /* 0x0000000400007810 */ /* 0x000fca0007ffe0ff */
[----:B------:R-:W-:-:S05]  /*00c0*/  IMAD R0, R0, UR4, R7 ;  /* 0x0000000400007c24 */ /* 0x000fca000f8e0207 */
[----:B------:R-:W-:-:S05]  /*00d0*/  IADD3 R7, PT, PT, R0, 0x2, RZ ;  /* 0x0000000200077810 */ /* 0x000fca0007ffe0ff */
[----:B0-----:R-:W-:-:S05]  /*00e0*/  IMAD.WIDE.U32 R4, R7, 0x4, R4 ;  /* 0x0000000407047825 */ /* 0x001fca00078e0004 */
[----:B--2---:R-:W-:Y:S01]  /*00f0*/  STG.E desc[UR6][R4.64], R3 ;  /* 0x0000000304007986 */ /* 0x004fe2000c101906 */
[----:B------:R-:W-:Y:S05]  /*0100*/  EXIT ;  /* 0x000000000000794d */ /* 0x000fea0003800000 */
.L_x_21:
        /* <DEDUP_REMOVED lines=15> */
.L_x_36:


//--------------------- .text._Z14cudaMatrixMultPfS_S_ --------------------------
	.section	.text._Z14cudaMatrixMultPfS_S_,"ax",@progbits
	.align	128
        .global         _Z14cudaMatrixMultPfS_S_
        .type           _Z14cudaMatrixMultPfS_S_,@function
        .size           _Z14cudaMatrixMultPfS_S_,(.L_x_37 - _Z14cudaMatrixMultPfS_S_)
        .other          _Z14cudaMatrixMultPfS_S_,@"STO_CUDA_ENTRY STV_DEFAULT"
_Z14cudaMatrixMultPfS_S_:
.text._Z14cudaMatrixMultPfS_S_:
[----:B------:R-:W-:Y:S01]  /*0000*/  LDC R1, c[0x0][0x37c] ;  /* 0x0000df00ff017b82 */ /* 0x000fe20000000800 */
[----:B------:R-:W0:Y:S01]  /*0010*/  LDCU UR29, c[0x0][0x370] ;  /* 0x00006e00ff1d77ac */ /* 0x000e220008000800 */
[----:B------:R-:W1:Y:S01]  /*0020*/  LDCU.64 UR24, c[0x0][0x358] ;  /* 0x00006b00ff1877ac */ /* 0x000e620008000a00 */
[----:B0-----:R-:W-:Y:S02]  /*0030*/  ULOP3.LUT UR4, UR29, 0x7, URZ, 0xc0, !UPT ;  /* 0x000000071d047892 */ /* 0x001fe4000f8ec0ff */
[----:B------:R-:W-:Y:S02]  /*0040*/  ULOP3.LUT UR7, UR29, 0xfffffff8, URZ, 0xc0, !UPT ;  /* 0xfffffff81d077892 */ /* 0x000fe4000f8ec0ff */
[----:B------:R-:W-:Y:S02]  /*0050*/  UIADD3 UR4, UPT, UPT, UR4, -0x1, URZ ;  /* 0xffffffff04047890 */ /* 0x000fe4000fffe0ff */
[----:B------:R-:W-:Y:S02]  /*0060*/  UIADD3 UR7, UPT, UPT, -UR7, URZ, URZ ;  /* 0x000000ff07077290 */ /* 0x000fe4000fffe1ff */
[----:B------:R-:W-:-:S03]  /*0070*/  UISETP.GE.U32.AND UP0, UPT, UR4, 0x3, UPT ;  /* 0x000000030400788c */ /* 0x000fc6000bf06070 */
[----:B-1----:R-:W-:-:S08]  /*0080*/  UMOV UR4, URZ ;  /* 0x000000ff00047c82 */ /* 0x002fd00008000000 */
.L_x_27:
[----:B------:R-:W-:Y:S02]  /*0090*/  UIADD3 UR12, UPT, UPT, UR4, 0x2, URZ ;  /* 0x00000002040c7890 */ /* 0x000fe4000fffe0ff */
[----:B------:R-:W-:Y:S02]  /*00a0*/  UIADD3 UR13, UPT, UPT, UR4, 0x3, URZ ;  /* 0x00000003040d7890 */ /* 0x000fe4000fffe0ff */
[----:B------:R-:W-:Y:S02]  /*00b0*/  UIADD3 UR14, UPT, UPT, UR4, 0x4, URZ ;  /* 0x00000004040e7890 */ /* 0x000fe4000fffe0ff */
[----:B------:R-:W-:Y:S02]  /*00c0*/  UIADD3 UR15, UPT, UPT, UR4, 0x5, URZ ;  /* 0x00000005040f7890 */ /* 0x000fe4000fffe0ff */
[----:B------:R-:W-:Y:S02]  /*00d0*/  UIADD3 UR16, UPT, UPT, UR4, 0x6, URZ ;  /* 0x0000000604107890 */ /* 0x000fe4000fffe0ff */
[----:B------:R-:W-:-:S02]  /*00e0*/  UIADD3 UR17, UPT, UPT, UR4, 0x7, URZ ;  /* 0x0000000704117890 */ /* 0x000fc4000fffe0ff */
[----:B------:R-:W-:Y:S02]  /*00f0*/  UIMAD UR30, UR29, UR4, URZ ;  /* 0x000000041d1e72a4 */ /* 0x000fe4000f8e02ff */
[----:B------:R-:W-:Y:S02]  /*0100*/  UIMAD UR12, UR12, UR29, URZ ;  /* 0x0000001d0c0c72a4 */ /* 0x000fe4000f8e02ff */
[----:B------:R-:W-:Y:S02]  /*0110*/  UIMAD UR13, UR13, UR29, URZ ;  /* 0x0000001d0d0d72a4 */ /* 0x000fe4000f8e02ff */
[----:B------:R-:W-:Y:S02]  /*0120*/  UIMAD UR14, UR14, UR29, URZ ;  /* 0x0000001d0e0e72a4 */ /* 0x000fe4000f8e02ff */
[----:B------:R-:W-:Y:S02]  /*0130*/  UIMAD UR15, UR15, UR29, URZ ;  /* 0x0000001d0f0f72a4 */ /* 0x000fe4000f8e02ff */
[----:B------:R-:W-:-:S02]  /*0140*/  UIMAD UR16, UR16, UR29, URZ ;  /* 0x0000001d101072a4 */ /* 0x000fc4000f8e02ff */
[----:B------:R-:W-:Y:S01]  /*0150*/  UIMAD UR17, UR17, UR29, URZ ;  /* 0x0000001d111172a4 */ /* 0x000fe2000f8e02ff */
[----:B0-----:R-:W-:-:S11]  /*0160*/  UMOV UR5, URZ ;  /* 0x000000ff00057c82 */ /* 0x001fd60008000000 */
.L_x_26:
[----:B------:R-:W-:Y:S01]  /*0170*/  UISETP.GE.U32.AND UP1, UPT, UR29, 0x8, UPT ;  /* 0x000000081d00788c */ /* 0x000fe2000bf26070 */
[----:B0-----:R-:W-:Y:S01]  /*0180*/  HFMA2 R0, -RZ, RZ, 0, 0 ;  /* 0x00000000ff007431 */ /* 0x001fe200000001ff */
[----:B------:R-:W-:Y:S01]  /*0190*/  UIADD3 UR18, UPT, UPT, UR30, UR5, URZ ;  /* 0x000000051e127290 */ /* 0x000fe2000fffe0ff */
[----:B------:R-:W-:-:S06]  /*01a0*/  UMOV UR6, URZ ;  /* 0x000000ff00067c82 */ /* 0x000fcc0008000000 */
[----:B------:R-:W-:Y:S05]  /*01b0*/  BRA.U !UP1, `(.L_x_22) ;  /* 0x0000000509a07547 */ /* 0x000fea000b800000 */
[----:B------:R-:W-:Y:S01]  /*01c0*/  UIADD3 UR6, UPT, UPT, UR4, 0x1, URZ ;  /* 0x0000000104067890 */ /* 0x000fe2000fffe0ff */
[----:B------:R-:W-:Y:S01]  /*01d0*/  MOV R0, RZ ;  /* 0x000000ff00007202 */ /* 0x000fe20000000f00 */
[----:B------:R-:W-:Y:S02]  /*01e0*/  UIADD3 UR31, UPT, UPT, UR12, UR5, URZ ;  /* 0x000000050c1f7290 */ /* 0x000fe4000fffe0ff */
[----:B------:R-:W-:Y:S02]  /*01f0*/  UIADD3 UR32, UPT, UPT, UR13, UR5, URZ ;  /* 0x000000050d207290 */ /* 0x000fe4000fffe0ff */
[----:B------:R-:W-:Y:S01]  /*0200*/  UIADD3 UR33, UPT, UPT, UR14, UR5, URZ ;  /* 0x000000050e217290 */ /* 0x000fe2000fffe0ff */
[----:B------:R-:W0:Y:S01]  /*0210*/  LDCU.128 UR20, c[0x0][0x380] ;  /* 0x00007000ff1477ac */ /* 0x000e220008000c00 */
[----:B------:R-:W-:Y:S02]  /*0220*/  UIADD3 UR34, UPT, UPT, UR15, UR5, URZ ;  /* 0x000000050f227290 */ /* 0x000fe4000fffe0ff */
[----:B------:R-:W-:-:S02]  /*0230*/  UIADD3 UR35, UPT, UPT, UR16, UR5, URZ ;  /* 0x0000000510237290 */ /* 0x000fc4000fffe0ff */
[----:B------:R-:W-:Y:S02]  /*0240*/  UIADD3 UR36, UPT, UPT, UR17, UR5, URZ ;  /* 0x0000000511247290 */ /* 0x000fe4000fffe0ff */
[----:B------:R-:W-:Y:S02]  /*0250*/  UIADD3 UR37, UPT, UPT, UR18, 0x3, URZ ;  /* 0x0000000312257890 */ /* 0x000fe4000fffe0ff */
[----:B------:R-:W-:Y:S01]  /*0260*/  UIMAD UR6, UR6, UR29, UR5 ;  /* 0x0000001d060672a4 */ /* 0x000fe2000f8e0205 */
[----:B------:R-:W-:-:S11]  /*0270*/  UMOV UR19, UR7 ;  /* 0x0000000700137c82 */ /* 0x000fd60008000000 */
.L_x_23:
[----:B0-----:R-:W-:Y:S02]  /*0280*/  UIMAD.WIDE.U32 UR26, UR18, 0x4, UR22 ;  /* 0x00000004121a78a5 */ /* 0x001fe4000f8e0016 */
[----:B------:R-:W-:Y:S02]  /*0290*/  UIADD3 UR8, UPT, UPT, UR37, -0x3, URZ ;  /* 0xfffffffd25087890 */ /* 0x000fe4000fffe0ff */
[----:B------:R-:W-:Y:S02]  /*02a0*/  UIADD3 UR10, UPT, UPT, UR37, -0x2, URZ ;  /* 0xfffffffe250a7890 */ /* 0x000fe4000fffe0ff */
[----:B------:R-:W-:Y:S01]  /*02b0*/  IMAD.U32 R2, RZ, RZ, UR26 ;  /* 0x0000001aff027e24 */ /* 0x000fe2000f8e00ff */
[----:B------:R-:W-:Y:S01]  /*02c0*/  MOV R3, UR27 ;  /* 0x0000001b00037c02 */ /* 0x000fe20008000f00 */
[----:B------:R-:W-:Y:S02]  /*02d0*/  UIMAD.WIDE.U32 UR8, UR8, 0x4, UR20 ;  /* 0x00000004080878a5 */ /* 0x000fe4000f8e0014 */
[----:B------:R-:W-:-:S02]  /*02e0*/  UIMAD.WIDE.U32 UR38, UR6, 0x4, UR22 ;  /* 0x00000004062678a5 */ /* 0x000fc4000f8e0016 */
[----:B------:R-:W-:Y:S01]  /*02f0*/  UIADD3 UR26, UPT, UPT, UR37, -0x1, URZ ;  /* 0xffffffff251a7890 */ /* 0x000fe2000fffe0ff */
[----:B------:R0:W2:Y:S01]  /*0300*/  LDG.E R15, desc[UR24][R2.64] ;  /* 0x00000018020f7981 */ /* 0x0000a2000c1e1900 */
[----:B------:R-:W-:Y:S02]  /*0310*/  UIMAD.WIDE.U32 UR10, UR10, 0x4, UR20 ;  /* 0x000000040a0a78a5 */ /* 0x000fe4000f8e0014 */
[----:B------:R-:W-:Y:S01]  /*0320*/  UIMAD.WIDE.U32 UR40, UR31, 0x4, UR22 ;  /* 0x000000041f2878a5 */ /* 0x000fe2000f8e0016 */
[----:B------:R-:W-:Y:S01]  /*0330*/  MOV R16, UR38 ;  /* 0x0000002600107c02 */ /* 0x000fe20008000f00 */
[----:B------:R-:W-:Y:S01]  /*0340*/  IMAD.U32 R17, RZ, RZ, UR39 ;  /* 0x00000027ff117e24 */ /* 0x000fe2000f8e00ff */
[----:B------:R-:W-:Y:S02]  /*0350*/  UIMAD.WIDE.U32 UR38, UR32, 0x4, UR22 ;  /* 0x00000004202678a5 */ /* 0x000fe4000f8e0016 */
[----:B------:R-:W-:Y:S01]  /*0360*/  UIMAD.WIDE.U32 UR42, UR37, 0x4, UR20 ;  /* 0x00000004252a78a5 */ /* 0x000fe2000f8e0014 */
[----:B0-----:R-:W-:-:S02]  /*0370*/  MOV R2, UR8 ;  /* 0x0000000800027c02 */ /* 0x001fc40008000f00 */
[----:B------:R-:W-:Y:S01]  /*0380*/  MOV R3, UR9 ;  /* 0x0000000900037c02 */ /* 0x000fe20008000f00 */
[----:B------:R-:W-:Y:S01]  /*0390*/  UIMAD.WIDE.U32 UR8, UR26, 0x4, UR20 ;  /* 0x000000041a0878a5 */ /* 0x000fe2000f8e0014 */
[----:B------:R-:W-:Y:S01]  /*03a0*/  IMAD.U32 R4, RZ, RZ, UR10 ;  /* 0x0000000aff047e24 */ /* 0x000fe2000f8e00ff */
[----:B------:R-:W-:Y:S01]  /*03b0*/  MOV R5, UR11 ;  /* 0x0000000b00057c02 */ /* 0x000fe20008000f00 */
[----:B------:R-:W-:Y:S01]  /*03c0*/  UIADD3 UR28, UPT, UPT, UR37, 0x1, URZ ;  /* 0x00000001251c7890 */ /* 0x000fe2000fffe0ff */
[----:B------:R0:W2:Y:S01]  /*03d0*/  LDG.E R19, desc[UR24][R2.64] ;  /* 0x0000001802137981 */ /* 0x0000a2000c1e1900 */
[----:B------:R-:W-:Y:S01]  /*03e0*/  MOV R6, UR40 ;  /* 0x0000002800067c02 */ /* 0x000fe20008000f00 */
[----:B------:R-:W-:Y:S01]  /*03f0*/  IMAD.U32 R11, RZ, RZ, UR9 ;  /* 0x00000009ff0b7e24 */ /* 0x000fe2000f8e00ff */
[----:B------:R-:W-:Y:S01]  /*0400*/  MOV R7, UR41 ;  /* 0x0000002900077c02 */ /* 0x000fe20008000f00 */
[----:B------:R-:W3:Y:S01]  /*0410*/  LDG.E R16, desc[UR24][R16.64] ;  /* 0x0000001810107981 */ /* 0x000ee2000c1e1900 */
[----:B------:R-:W-:Y:S01]  /*0420*/  MOV R10, UR8 ;  /* 0x00000008000a7c02 */ /* 0x000fe20008000f00 */
[----:B------:R-:W-:Y:S01]  /*0430*/  IMAD.U32 R13, RZ, RZ, UR39 ;  /* 0x00000027ff0d7e24 */ /* 0x000fe2000f8e00ff */
[----:B------:R-:W-:Y:S01]  /*0440*/  MOV R12, UR38 ;  /* 0x00000026000c7c02 */ /* 0x000fe20008000f00 */
[----:B------:R-:W-:Y:S01]  /*0450*/  UIADD3 UR26, UPT, UPT, UR37, 0x2, URZ ;  /* 0x00000002251a7890 */ /* 0x000fe2000fffe0ff */
[----:B------:R1:W3:Y:S01]  /*0460*/  LDG.E R21, desc[UR24][R4.64] ;  /* 0x0000001804157981 */ /* 0x0002e2000c1e1900 */
[----:B------:R-:W-:-:S02]  /*0470*/  UIMAD.WIDE.U32 UR10, UR28, 0x4, UR20 ;  /* 0x000000041c0a78a5 */ /* 0x000fc4000f8e0014 */
[----:B------:R-:W-:Y:S01]  /*0480*/  UIMAD.WIDE.U32 UR38, UR33, 0x4, UR22 ;  /* 0x00000004212678a5 */ /* 0x000fe2000f8e0016 */
[----:B------:R-:W-:Y:S01]  /*0490*/  IMAD.U32 R8, RZ, RZ, UR42 ;  /* 0x0000002aff087e24 */ /* 0x000fe2000f8e00ff */
[----:B------:R-:W-:Y:S01]  /*04a0*/  MOV R9, UR43 ;  /* 0x0000002b00097c02 */ /* 0x000fe20008000f00 */
[----:B------:R4:W5:Y:S01]  /*04b0*/  LDG.E R14, desc[UR24][R6.64] ;  /* 0x00000018060e7981 */ /* 0x000962000c1e1900 */
[----:B------:R-:W-:Y:S02]  /*04c0*/  UIMAD.WIDE.U32 UR40, UR34, 0x4, UR22 ;  /* 0x00000004222878a5 */ /* 0x000fe4000f8e0016 */
[----:B------:R-:W-:Y:S01]  /*04d0*/  UIADD3 UR28, UPT, UPT, UR37, 0x3, URZ ;  /* 0x00000003251c7890 */ /* 0x000fe2000fffe0ff */
[----:B------:R-:W5:Y:S01]  /*04e0*/  LDG.E R23, desc[UR24][R10.64] ;  /* 0x000000180a177981 */ /* 0x000f62000c1e1900 */
[----:B------:R-:W-:Y:S01]  /*04f0*/  UIMAD.WIDE.U32 UR8, UR26, 0x4, UR20 ;  /* 0x000000041a0878a5 */ /* 0x000fe2000f8e0014 */
[----:B------:R-:W-:Y:S01]  /*0500*/  MOV R25, UR11 ;  /* 0x0000000b00197c02 */ /* 0x000fe20008000f00 */
[----:B------:R-:W-:Y:S01]  /*0510*/  IMAD.U32 R24, RZ, RZ, UR10 ;  /* 0x0000000aff187e24 */ /* 0x000fe2000f8e00ff */
[----:B------:R-:W-:Y:S01]  /*0520*/  MOV R26, UR38 ;  /* 0x00000026001a7c02 */ /* 0x000fe20008000f00 */
[----:B------:R-:W-:Y:S01]  /*0530*/  UIADD3 UR27, UPT, UPT, UR37, 0x4, URZ ;  /* 0x00000004251b7890 */ /* 0x000fe2000fffe0ff */
[----:B------:R-:W-:Y:S01]  /*0540*/  MOV R27, UR39 ;  /* 0x00000027001b7c02 */ /* 0x000fe20008000f00 */
[----:B------:R4:W5:Y:S01]  /*0550*/  LDG.E R18, desc[UR24][R8.64] ;  /* 0x0000001808127981 */ /* 0x000962000c1e1900 */
[----:B------:R-:W-:-:S02]  /*0560*/  UIMAD.WIDE.U32 UR38, UR35, 0x4, UR22 ;  /* 0x00000004232678a5 */ /* 0x000fc4000f8e0016 */
[----:B------:R-:W-:Y:S01]  /*0570*/  UIMAD.WIDE.U32 UR10, UR28, 0x4, UR20 ;  /* 0x000000041c0a78a5 */ /* 0x000fe2000f8e0014 */
[----:B------:R4:W5:Y:S01]  /*0580*/  LDG.E R17, desc[UR24][R12.64] ;  /* 0x000000180c117981 */ /* 0x000962000c1e1900 */
[----:B0-----:R-:W-:Y:S01]  /*0590*/  MOV R2, UR40 ;  /* 0x0000002800027c02 */ /* 0x001fe20008000f00 */
[----:B------:R-:W-:Y:S01]  /*05a0*/  IMAD.U32 R3, RZ, RZ, UR41 ;  /* 0x00000029ff037e24 */ /* 0x000fe2000f8e00ff */
[----:B-1----:R-:W-:Y:S01]  /*05b0*/  MOV R5, UR9 ;  /* 0x0000000900057c02 */ /* 0x002fe20008000f00 */
[----:B------:R-:W5:Y:S01]  /*05c0*/  LDG.E R20, desc[UR24][R26.64] ;  /* 0x000000181a147981 */ /* 0x000f62000c1e1900 */
[----:B------:R-:W-:Y:S01]  /*05d0*/  MOV R4, UR8 ;  /* 0x0000000800047c02 */ /* 0x000fe20008000f00 */
[----:B------:R-:W-:Y:S02]  /*05e0*/  UIMAD.WIDE.U32 UR42, UR36, 0x4, UR22 ;  /* 0x00000004242a78a5 */ /* 0x000fe4000f8e0016 */
[----:B------:R-:W5:Y:S01]  /*05f0*/  LDG.E R25, desc[UR24][R24.64] ;  /* 0x0000001818197981 */ /* 0x000f62000c1e1900 */
[----:B------:R-:W-:Y:S01]  /*0600*/  UIMAD.WIDE.U32 UR8, UR27, 0x4, UR20 ;  /* 0x000000041b0878a5 */ /* 0x000fe2000f8e0014 */
[----:B----4-:R-:W-:Y:S01]  /*0610*/  IMAD.U32 R6, RZ, RZ, UR38 ;  /* 0x00000026ff067e24 */ /* 0x010fe2000f8e00ff */
[----:B------:R-:W-:Y:S01]  /*0620*/  MOV R9, UR11 ;  /* 0x0000000b00097c02 */ /* 0x000fe20008000f00 */
[----:B------:R-:W4:Y:S01]  /*0630*/  LDG.E R2, desc[UR24][R2.64] ;  /* 0x0000001802027981 */ /* 0x000f22000c1e1900 */
[----:B------:R-:W-:-:S02]  /*0640*/  MOV R7, UR39 ;  /* 0x0000002700077c02 */ /* 0x000fc40008000f00 */
[----:B------:R-:W-:Y:S01]  /*0650*/  MOV R8, UR10 ;  /* 0x0000000a00087c02 */ /* 0x000fe20008000f00 */
[----:B------:R-:W4:Y:S01]  /*0660*/  LDG.E R5, desc[UR24][R4.64] ;  /* 0x0000001804057981 */ /* 0x000f22000c1e1900 */
[----:B------:R-:W-:Y:S01]  /*0670*/  IMAD.U32 R10, RZ, RZ, UR42 ;  /* 0x0000002aff0a7e24 */ /* 0x000fe2000f8e00ff */
[----:B------:R-:W-:Y:S02]  /*0680*/  MOV R13, UR9 ;  /* 0x00000009000d7c02 */ /* 0x000fe40008000f00 */
[----:B------:R-:W-:Y:S01]  /*0690*/  MOV R11, UR43 ;  /* 0x0000002b000b7c02 */ /* 0x000fe20008000f00 */
[----:B------:R-:W4:Y:S01]  /*06a0*/  LDG.E R6, desc[UR24][R6.64] ;  /* 0x0000001806067981 */ /* 0x000f22000c1e1900 */
[----:B------:R-:W-:-:S03]  /*06b0*/  MOV R12, UR8 ;  /* 0x00000008000c7c02 */ /* 0x000fc60008000f00 */
[----:B------:R-:W4:Y:S04]  /*06c0*/  LDG.E R9, desc[UR24][R8.64] ;  /* 0x0000001808097981 */ /* 0x000f28000c1e1900 */
[----:B------:R-:W4:Y:S04]  /*06d0*/  LDG.E R10, desc[UR24][R10.64] ;  /* 0x000000180a0a7981 */ /* 0x000f28000c1e1900 */
[----:B------:R-:W4:Y:S01]  /*06e0*/  LDG.E R13, desc[UR24][R12.64] ;  /* 0x000000180c0d7981 */ /* 0x000f22000c1e1900 */
[----:B------:R-:W-:-:S04]  /*06f0*/  UIADD3 UR19, UPT, UPT, UR19, 0x8, URZ ;  /* 0x0000000813137890 */ /* 0x000fc8000fffe0ff */
[----:B------:R-:W-:Y:S02]  /*0700*/  UISETP.NE.AND UP1, UPT, UR19, URZ, UPT ;  /* 0x000000ff1300728c */ /* 0x000fe4000bf25270 */
[----:B------:R-:W-:Y:S02]  /*0710*/  ULEA UR6, UR29, UR6, 0x3 ;  /* 0x000000061d067291 */ /* 0x000fe4000f8e18ff */
[----:B------:R-:W-:Y:S02]  /*0720*/  ULEA UR31, UR29, UR31, 0x3 ;  /* 0x0000001f1d1f7291 */ /* 0x000fe4000f8e18ff */
[----:B------:R-:W-:Y:S02]  /*0730*/  ULEA UR32, UR29, UR32, 0x3 ;  /* 0x000000201d207291 */ /* 0x000fe4000f8e18ff */
[----:B------:R-:W-:Y:S02]  /*0740*/  ULEA UR33, UR29, UR33, 0x3 ;  /* 0x000000211d217291 */ /* 0x000fe4000f8e18ff */
[----:B------:R-:W-:-:S02]  /*0750*/  ULEA UR34, UR29, UR34, 0x3 ;  /* 0x000000221d227291 */ /* 0x000fc4000f8e18ff */
[----:B------:R-:W-:Y:S02]  /*0760*/  ULEA UR35, UR29, UR35, 0x3 ;  /* 0x000000231d237291 */ /* 0x000fe4000f8e18ff */
[----:B------:R-:W-:Y:S02]  /*0770*/  ULEA UR36, UR29, UR36, 0x3 ;  /* 0x000000241d247291 */ /* 0x000fe4000f8e18ff */
[----:B------:R-:W-:Y:S02]  /*0780*/  ULEA UR18, UR29, UR18, 0x3 ;  /* 0x000000121d127291 */ /* 0x000fe4000f8e18ff */
[----:B------:R-:W-:Y:S01]  /*0790*/  UIADD3 UR37, UPT, UPT, UR37, 0x8, URZ ;  /* 0x0000000825257890 */ /* 0x000fe2000fffe0ff */
[----:B--2---:R-:W-:-:S04]  /*07a0*/  FFMA R0, R19, R15, R0 ;  /* 0x0000000f13007223 */ /* 0x004fc80000000000 */
[----:B---3--:R-:W-:-:S04]  /*07b0*/  FFMA R0, R21, R16, R0 ;  /* 0x0000001015007223 */ /* 0x008fc80000000000 */
[----:B-----5:R-:W-:-:S04]  /*07c0*/  FFMA R23, R23, R14, R0 ;  /* 0x0000000e17177223 */ /* 0x020fc80000000000 */
[----:B------:R-:W-:-:S04]  /*07d0*/  FFMA R18, R18, R17, R23 ;  /* 0x0000001112127223 */ /* 0x000fc80000000017 */
[----:B------:R-:W-:-:S04]  /*07e0*/  FFMA R18, R25, R20, R18 ;  /* 0x0000001419127223 */ /* 0x000fc80000000012 */
[----:B----4-:R-:W-:-:S04]  /*07f0*/  FFMA R2, R5, R2, R18 ;  /* 0x0000000205027223 */ /* 0x010fc80000000012 */
[----:B------:R-:W-:-:S04]  /*0800*/  FFMA R2, R9, R6, R2 ;  /* 0x0000000609027223 */ /* 0x000fc80000000002 */
[----:B------:R-:W-:Y:S01]  /*0810*/  FFMA R0, R13, R10, R2 ;  /* 0x0000000a0d007223 */ /* 0x000fe20000000002 */
[----:B------:R-:W-:Y:S06]  /*0820*/  BRA.U UP1, `(.L_x_23) ;  /* 0xfffffff901947547 */ /* 0x000fec000b83ffff */
[----:B------:R-:W-:-:S12]  /*0830*/  ULOP3.LUT UR6, UR29, 0x7ffffff8, URZ, 0xc0, !UPT ;  /* 0x7ffffff81d067892 */ /* 0x000fd8000f8ec0ff */
.L_x_22:
[----:B------:R-:W-:Y:S02]  /*0840*/  ULOP3.LUT UR8, UR29, 0x7, URZ, 0xc0, !UPT ;  /* 0x000000071d087892 */ /* 0x000fe4000f8ec0ff */
[----:B------:R-:W-:Y:S02]  /*0850*/  UIADD3 UR19, UPT, UPT, UR30, UR5, URZ ;  /* 0x000000051e137290 */ /* 0x000fe4000fffe0ff */
[----:B------:R-:W-:-:S09]  /*0860*/  UISETP.NE.AND UP1, UPT, UR8, URZ, UPT ;  /* 0x000000ff0800728c */ /* 0x000fd2000bf25270 */
[----:B------:R-:W-:Y:S05]  /*0870*/  BRA.U !UP1, `(.L_x_24) ;  /* 0x0000000509507547 */ /* 0x000fea000b800000 */
[----:B------:R-:W-:Y:S01]  /*0880*/  ULOP3.LUT UP1, UR18, UR29, 0x3, URZ, 0xc0, !UPT ;  /* 0x000000031d127892 */ /* 0x000fe2000f82c0ff */
[----:B------:R-:W-:Y:S11]  /*0890*/  BRA.U !UP0, `(.L_x_25) ;  /* 0x0000000108a07547 */ /* 0x000ff6000b800000 */
[----:B------:R-:W0:Y:S01]  /*08a0*/  LDC.64 R4, c[0x0][0x380] ;  /* 0x0000e000ff047b82 */ /* 0x000e220000000a00 */
[----:B------:R-:W-:Y:S02]  /*08b0*/  UIADD3 UR8, UPT, UPT, UR19, UR6, URZ ;  /* 0x0000000613087290 */ /* 0x000fe4000fffe0ff */
[----:B------:R-:W-:Y:S02]  /*08c0*/  UIADD3 UR9, UPT, UPT, UR6, UR4, URZ ;  /* 0x0000000406097290 */ /* 0x000fe4000fffe0ff */
[----:B------:R-:W-:Y:S02]  /*08d0*/  UIADD3 UR10, UPT, UPT, UR8, 0x1, URZ ;  /* 0x00000001080a7890 */ /* 0x000fe4000fffe0ff */
[----:B------:R-:W-:Y:S01]  /*08e0*/  UIMAD UR9, UR9, UR29, UR5 ;  /* 0x0000001d090972a4 */ /* 0x000fe2000f8e0205 */
[----:B------:R-:W1:Y:S01]  /*08f0*/  LDC.64 R2, c[0x0][0x388] ;  /* 0x0000e200ff027b82 */ /* 0x000e620000000a00 */
[----:B------:R-:W-:Y:S02]  /*0900*/  IMAD.U32 R9, RZ, RZ, UR8 ;  /* 0x00000008ff097e24 */ /* 0x000fe4000f8e00ff */
[----:B------:R-:W-:Y:S01]  /*0910*/  MOV R13, UR10 ;  /* 0x0000000a000d7c02 */ /* 0x000fe20008000f00 */
[----:B------:R-:W-:-:S02]  /*0920*/  UIADD3 UR10, UPT, UPT, UR9, UR29, URZ ;  /* 0x0000001d090a7290 */ /* 0x000fc4000fffe0ff */
[----:B------:R-:W-:Y:S01]  /*0930*/  MOV R11, UR9 ;  /* 0x00000009000b7c02 */ /* 0x000fe20008000f00 */
[----:B------:R-:W-:Y:S02]  /*0940*/  UIADD3 UR9, UPT, UPT, UR8, 0x2, URZ ;  /* 0x0000000208097890 */ /* 0x000fe4000fffe0ff */
[----:B------:R-:W-:Y:S02]  /*0950*/  UIADD3 UR11, UPT, UPT, UR10, UR29, URZ ;  /* 0x0000001d0a0b7290 */ /* 0x000fe4000fffe0ff */
[----:B------:R-:W-:Y:S01]  /*0960*/  MOV R15, UR10 ;  /* 0x0000000a000f7c02 */ /* 0x000fe20008000f00 */
[----:B------:R-:W-:Y:S01]  /*0970*/  UIADD3 UR8, UPT, UPT, UR8, 0x3, URZ ;  /* 0x0000000308087890 */ /* 0x000fe2000fffe0ff */
[----:B------:R-:W-:Y:S01]  /*0980*/  IMAD.U32 R17, RZ, RZ, UR9 ;  /* 0x00000009ff117e24 */ /* 0x000fe2000f8e00ff */
[----:B------:R-:W-:Y:S01]  /*0990*/  UIADD3 UR9, UPT, UPT, UR11, UR29, URZ ;  /* 0x0000001d0b097290 */ /* 0x000fe2000fffe0ff */
[----:B0-----:R-:W-:Y:S01]  /*09a0*/  IMAD.WIDE.U32 R12, R13, 0x4, R4 ;  /* 0x000000040d0c7825 */ /* 0x001fe200078e0004 */
[----:B------:R-:W-:-:S03]  /*09b0*/  MOV R21, UR11 ;  /* 0x0000000b00157c02 */ /* 0x000fc60008000f00 */
[----:B------:R-:W-:Y:S01]  /*09c0*/  IMAD.WIDE.U32 R8, R9, 0x4, R4 ;  /* 0x0000000409087825 */ /* 0x000fe200078e0004 */
[----:B------:R0:W2:Y:S03]  /*09d0*/  LDG.E R6, desc[UR24][R12.64] ;  /* 0x000000180c067981 */ /* 0x0000a6000c1e1900 */
[--C-:B-1----:R-:W-:Y:S01]  /*09e0*/  IMAD.WIDE.U32 R10, R11, 0x4, R2.reuse ;  /* 0x000000040b0a7825 */ /* 0x102fe200078e0002 */
[----:B------:R1:W3:Y:S03]  /*09f0*/  LDG.E R7, desc[UR24][R8.64] ;  /* 0x0000001808077981 */ /* 0x0002e6000c1e1900 */
[----:B------:R-:W-:Y:S01]  /*0a00*/  IMAD.WIDE.U32 R14, R15, 0x4, R2 ;  /* 0x000000040f0e7825 */ /* 0x000fe200078e0002 */
[----:B------:R-:W-:Y:S01]  /*0a10*/  MOV R19, UR8 ;  /* 0x0000000800137c02 */ /* 0x000fe20008000f00 */
[----:B------:R-:W3:Y:S02]  /*0a20*/  LDG.E R10, desc[UR24][R10.64] ;  /* 0x000000180a0a7981 */ /* 0x000ee4000c1e1900 */
[----:B0-----:R-:W-:Y:S01]  /*0a30*/  IMAD.WIDE.U32 R12, R17, 0x4, R4 ;  /* 0x00000004110c7825 */ /* 0x001fe200078e0004 */
[----:B------:R-:W-:Y:S01]  /*0a40*/  MOV R17, UR9 ;  /* 0x0000000900117c02 */ /* 0x000fe20008000f00 */
[----:B------:R-:W2:Y:S02]  /*0a50*/  LDG.E R14, desc[UR24][R14.64] ;  /* 0x000000180e0e7981 */ /* 0x000ea4000c1e1900 */
[----:B-1----:R-:W-:-:S02]  /*0a60*/  IMAD.WIDE.U32 R8, R21, 0x4, R2 ;  /* 0x0000000415087825 */ /* 0x002fc400078e0002 */
[----:B------:R-:W4:Y:S02]  /*0a70*/  LDG.E R13, desc[UR24][R12.64] ;  /* 0x000000180c0d7981 */ /* 0x000f24000c1e1900 */
[----:B------:R-:W-:Y:S02]  /*0a80*/  IMAD.WIDE.U32 R4, R19, 0x4, R4 ;  /* 0x0000000413047825 */ /* 0x000fe400078e0004 */
[----:B------:R-:W4:Y:S02]  /*0a90*/  LDG.E R8, desc[UR24][R8.64] ;  /* 0x0000001808087981 */ /* 0x000f24000c1e1900 */
[----:B------:R-:W-:Y:S02]  /*0aa0*/  IMAD.WIDE.U32 R2, R17, 0x4, R2 ;  /* 0x0000000411027825 */ /* 0x000fe400078e0002 */
[----:B------:R-:W5:Y:S04]  /*0ab0*/  LDG.E R5, desc[UR24][R4.64] ;  /* 0x0000001804057981 */ /* 0x000f68000c1e1900 */
[----:B------:R-:W5:Y:S01]  /*0ac0*/  LDG.E R2, desc[UR24][R2.64] ;  /* 0x0000001802027981 */ /* 0x000f62000c1e1900 */
[----:B------:R-:W-:Y:S01]  /*0ad0*/  UIADD3 UR6, UPT, UPT, UR6, 0x4, URZ ;  /* 0x0000000406067890 */ /* 0x000fe2000fffe0ff */
[----:B---3--:R-:W-:-:S04]  /*0ae0*/  FFMA R7, R7, R10, R0 ;  /* 0x0000000a07077223 */ /* 0x008fc80000000000 */
[----:B--2---:R-:W-:-:S04]  /*0af0*/  FFMA R6, R6, R14, R7 ;  /* 0x0000000e06067223 */ /* 0x004fc80000000007 */
[----:B----4-:R-:W-:-:S04]  /*0b00*/  FFMA R6, R13, R8, R6 ;  /* 0x000000080d067223 */ /* 0x010fc80000000006 */
[----:B-----5:R-:W-:-:S07]  /*0b10*/  FFMA R0, R5, R2, R6 ;  /* 0x0000000205007223 */ /* 0x020fce0000000006 */
.L_x_25:
[----:B------:R-:W-:Y:S05]  /*0b20*/  BRA.U !UP1, `(.L_x_24) ;  /* 0x0000000109a47547 */ /* 0x000fea000b800000 */
[----:B------:R-:W-:Y:S01]  /*0b30*/  IMAD.U32 R2, RZ, RZ, UR18 ;  /* 0x00000012ff027e24 */ /* 0x000fe2000f8e00ff */
[----:B------:R-:W-:Y:S01]  /*0b40*/  ULOP3.LUT UR8, UR29, 0x1, URZ, 0xc0, !UPT ;  /* 0x000000011d087892 */ /* 0x000fe2000f8ec0ff */
[----:B------:R-:W-:Y:S01]  /*0b50*/  MOV R6, UR6 ;  /* 0x0000000600067c02 */ /* 0x000fe20008000f00 */
[----:B------:R-:W0:Y:S01]  /*0b60*/  LDC.64 R4, c[0x0][0x380] ;  /* 0x0000e000ff047b82 */ /* 0x000e220000000a00 */
[----:B------:R-:W-:Y:S01]  /*0b70*/  MOV R7, UR19 ;  /* 0x0000001300077c02 */ /* 0x000fe20008000f00 */
[----:B------:R-:W-:Y:S01]  /*0b80*/  UISETP.NE.U32.AND UP1, UPT, UR8, 0x1, UPT ;  /* 0x000000010800788c */ /* 0x000fe2000bf25070 */
[----:B------:R-:W-:Y:S01]  /*0b90*/  ISETP.NE.AND P0, PT, R2, 0x1, PT ;  /* 0x000000010200780c */ /* 0x000fe20003f05270 */
[----:B------:R-:W-:Y:S01]  /*0ba0*/  IMAD.U32 R8, RZ, RZ, UR6 ;  /* 0x00000006ff087e24 */ /* 0x000fe2000f8e00ff */
[----:B------:R-:W-:-:S03]  /*0bb0*/  MOV R9, UR29 ;  /* 0x0000001d00097c02 */ /* 0x000fc60008000f00 */
[----:B------:R-:W1:Y:S01]  /*0bc0*/  LDC.64 R2, c[0x0][0x388] ;  /* 0x0000e200ff027b82 */ /* 0x000e620000000a00 */
[----:B------:R-:W-:-:S04]  /*0bd0*/  PLOP3.LUT P1, PT, PT, PT, UP1, 0x80, 0x8 ;  /* 0x000000000008781c */ /* 0x000fc80003f2f018 */
[----:B------:R-:W2:Y:S03]  /*0be0*/  @!UP1 LDCU.128 UR8, c[0x0][0x380] ;  /* 0x00007000ff0897ac */ /* 0x000ea60008000c00 */
[----:B------:R-:W-:Y:S02]  /*0bf0*/  @P0 IADD3 R6, PT, PT, R6, 0x2, RZ ;  /* 0x0000000206060810 */ /* 0x000fe40007ffe0ff */
[----:B------:R-:W-:Y:S02]  /*0c00*/  @P0 IADD3 R7, PT, PT, R7, UR6, RZ ;  /* 0x0000000607070c10 */ /* 0x000fe4000fffe0ff */
[----:B------:R-:W-:Y:S02]  /*0c10*/  @P0 R2UR UR6, R6 ;  /* 0x00000000060602ca */ /* 0x000fe400000e0000 */
[----:B------:R-:W-:Y:S01]  /*0c20*/  @P0 IADD3 R6, PT, PT, R8, UR4, RZ ;  /* 0x0000000408060c10 */ /* 0x000fe2000fffe0ff */
[----:B------:R-:W-:-:S04]  /*0c30*/  @P0 VIADD R11, R7, 0x1 ;  /* 0x00000001070b0836 */ /* 0x000fc80000000000 */
[----:B------:R-:W-:Y:S02]  /*0c40*/  @P0 IMAD R9, R6, R9, UR5 ;  /* 0x0000000506090e24 */ /* 0x000fe4000f8e0209 */
[----:B0-----:R-:W-:-:S03]  /*0c50*/  @P0 IMAD.WIDE.U32 R6, R7, 0x4, R4 ;  /* 0x0000000407060825 */ /* 0x001fc600078e0004 */
[C---:B------:R-:W-:Y:S01]  /*0c60*/  @P0 IADD3 R13, PT, PT, R9.reuse, UR29, RZ ;  /* 0x0000001d090d0c10 */ /* 0x040fe2000fffe0ff */
[----:B------:R-:W-:Y:S01]  /*0c70*/  @!UP1 UIADD3 UR18, UPT, UPT, UR6, UR4, URZ ;  /* 0x0000000406129290 */ /* 0x000fe2000fffe0ff */
[----:B-1----:R-:W-:Y:S01]  /*0c80*/  @P0 IMAD.WIDE.U32 R8, R9, 0x4, R2 ;  /* 0x0000000409080825 */ /* 0x002fe200078e0002 */
[----:B------:R-:W-:Y:S01]  /*0c90*/  @!UP1 UIADD3 UR6, UPT, UPT, UR19, UR6, URZ ;  /* 0x0000000613069290 */ /* 0x000fe2000fffe0ff */
[----:B------:R-:W3:Y:S01]  /*0ca0*/  @P0 LDG.E R7, desc[UR24][R6.64] ;  /* 0x0000001806070981 */ /* 0x000ee2000c1e1900 */
[----:B------:R-:W-:Y:S01]  /*0cb0*/  @!UP1 UIMAD UR18, UR18, UR29, UR5 ;  /* 0x0000001d121292a4 */ /* 0x000fe2000f8e0205 */
[----:B------:R-:W-:Y:S01]  /*0cc0*/  @P0 IMAD.WIDE.U32 R4, R11, 0x4, R4 ;  /* 0x000000040b040825 */ /* 0x000fe200078e0004 */
[----:B--2---:R-:W-:Y:S01]  /*0cd0*/  @!UP1 UIMAD.WIDE.U32 UR8, UR6, 0x4, UR8 ;  /* 0x00000004060898a5 */ /* 0x004fe2000f8e0008 */
[----:B------:R-:W3:Y:S01]  /*0ce0*/  @P0 LDG.E R8, desc[UR24][R8.64] ;  /* 0x0000001808080981 */ /* 0x000ee2000c1e1900 */
[----:B------:R-:W-:Y:S01]  /*0cf0*/  @!UP1 UIMAD.WIDE.U32 UR10, UR18, 0x4, UR10 ;  /* 0x00000004120a98a5 */ /* 0x000fe2000f8e000a */
[----:B------:R-:W-:-:S02]  /*0d00*/  @P0 IMAD.WIDE.U32 R2, R13, 0x4, R2 ;  /* 0x000000040d020825 */ /* 0x000fc400078e0002 */
[----:B------:R-:W2:Y:S01]  /*0d10*/  @P0 LDG.E R5, desc[UR24][R4.64] ;  /* 0x0000001804050981 */ /* 0x000ea2000c1e1900 */
[----:B------:R-:W-:Y:S02]  /*0d20*/  MOV R11, UR9 ;  /* 0x00000009000b7c02 */ /* 0x000fe40008000f00 */
[----:B------:R-:W-:Y:S01]  /*0d30*/  IMAD.U32 R12, RZ, RZ, UR10 ;  /* 0x0000000aff0c7e24 */ /* 0x000fe2000f8e00ff */
[----:B------:R-:W-:Y:S01]  /*0d40*/  MOV R10, UR8 ;  /* 0x00000008000a7c02 */ /* 0x000fe20008000f00 */
[----:B------:R-:W2:Y:S01]  /*0d50*/  @P0 LDG.E R2, desc[UR24][R2.64] ;  /* 0x0000001802020981 */ /* 0x000ea2000c1e1900 */
[----:B------:R-:W-:-:S03]  /*0d60*/  MOV R13, UR11 ;  /* 0x0000000b000d7c02 */ /* 0x000fc60008000f00 */
[----:B------:R-:W4:Y:S04]  /*0d70*/  @!P1 LDG.E R11, desc[UR24][R10.64] ;  /* 0x000000180a0b9981 */ /* 0x000f28000c1e1900 */
[----:B------:R-:W4:Y:S01]  /*0d80*/  @!P1 LDG.E R12, desc[UR24][R12.64] ;  /* 0x000000180c0c9981 */ /* 0x000f22000c1e1900 */
[----:B---3--:R-:W-:-:S04]  /*0d90*/  @P0 FFMA R14, R7, R8, R0 ;  /* 0x00000008070e0223 */ /* 0x008fc80000000000 */
[----:B--2---:R-:W-:-:S04]  /*0da0*/  @P0 FFMA R0, R5, R2, R14 ;  /* 0x0000000205000223 */ /* 0x004fc8000000000e */
[----:B----4-:R-:W-:-:S07]  /*0db0*/  @!P1 FFMA R0, R11, R12, R0 ;  /* 0x0000000c0b009223 */ /* 0x010fce0000000000 */
.L_x_24:
[----:B------:R-:W0:Y:S01]  /*0dc0*/  LDCU.64 UR8, c[0x0][0x390] ;  /* 0x00007200ff0877ac */ /* 0x000e220008000a00 */
[----:B------:R-:W-:-:S04]  /*0dd0*/  UIADD3 UR5, UPT, UPT, UR5, 0x1, URZ ;  /* 0x0000000105057890 */ /* 0x000fc8000fffe0ff */
[----:B------:R-:W-:Y:S02]  /*0de0*/  UISETP.NE.AND UP1, UPT, UR5, UR29, UPT ;  /* 0x0000001d0500728c */ /* 0x000fe4000bf25270 */
[----:B0-----:R-:W-:-:S06]  /*0df0*/  UIMAD.WIDE.U32 UR8, UR19, 0x4, UR8 ;  /* 0x00000004130878a5 */ /* 0x001fcc000f8e0008 */
[----:B------:R-:W-:Y:S02]  /*0e00*/  MOV R2, UR8 ;  /* 0x0000000800027c02 */ /* 0x000fe40008000f00 */
[----:B------:R-:W-:-:S05]  /*0e10*/  MOV R3, UR9 ;  /* 0x0000000900037c02 */ /* 0x000fca0008000f00 */
[----:B------:R0:W-:Y:S01]  /*0e20*/  STG.E desc[UR24][R2.64], R0 ;  /* 0x0000000002007986 */ /* 0x0001e2000c101918 */
[----:B------:R-:W-:Y:S05]  /*0e30*/  BRA.U UP1, `(.L_x_26) ;  /* 0xfffffff101cc7547 */ /* 0x000fea000b83ffff */
[----:B------:R-:W-:-:S04]  /*0e40*/  UIADD3 UR4, UPT, UPT, UR4, 0x1, URZ ;  /* 0x0000000104047890 */ /* 0x000fc8000fffe0ff */
[----:B------:R-:W-:-:S09]  /*0e50*/  UISETP.NE.AND UP1, UPT, UR4, UR29, UPT ;  /* 0x0000001d0400728c */ /* 0x000fd2000bf25270 */
[----:B------:R-:W-:Y:S05]  /*0e60*/  BRA.U UP1, `(.L_x_27) ;  /* 0xfffffff101887547 */ /* 0x000fea000b83ffff */
[----:B------:R-:W-:Y:S05]  /*0e70*/  EXIT ;  /* 0x000000000000794d */ /* 0x000fea0003800000 */
.L_x_28:
        /* <DEDUP_REMOVED lines=16> */
.L_x_37:


//--------------------- .text._Z13cudaMatrixAddPfS_S_ --------------------------
	.section	.text._Z13cudaMatrixAddPfS_S_,"ax",@progbits
	.align	128
        .global         _Z13cudaMatrixAddPfS_S_
        .type           _Z13cudaMatrixAddPfS_S_,@function
        .size           _Z13cudaMatrixAddPfS_S_,(.L_x_38 - _Z13cudaMatrixAddPfS_S_)
        .other          _Z13cudaMatrixAddPfS_S_,@"STO_CUDA_ENTRY STV_DEFAULT"
_Z13cudaMatrixAddPfS_S_:
.text._Z13cudaMatrixAddPfS_S_:
[----:B------:R-:W-:Y:S01]  /*0000*/  LDC R1, c[0x0][0x37c] ;  /* 0x0000df00ff017b82 */ /* 0x000fe20000000800 */
[----:B------:R-:W0:Y:S07]  /*0010*/  S2R R9, SR_TID.X ;  /* 0x0000000000097919 */ /* 0x000e2e0000002100 */
[----:B------:R-:W0:Y:S01]  /*0020*/  S2UR UR6, SR_CTAID.X ;  /* 0x00000000000679c3 */ /* 0x000e220000002500 */
[----:B------:R-:W1:Y:S07]  /*0030*/  LDCU.64 UR4, c[0x0][0x358] ;  /* 0x00006b00ff0477ac */ /* 0x000e6e0008000a00 */
[----:B------:R-:W0:Y:S08]  /*0040*/  LDC R0, c[0x0][0x360] ;  /* 0x0000d800ff007b82 */ /* 0x000e300000000800 */
[----:B------:R-:W2:Y:S08]  /*0050*/  LDC.64 R2, c[0x0][0x380] ;  /* 0x0000e000ff027b82 */ /* 0x000eb00000000a00 */
[----:B------:R-:W3:Y:S01]  /*0060*/  LDC.64 R4, c[0x0][0x388] ;  /* 0x0000e200ff047b82 */ /* 0x000ee20000000a00 */
[----:B0-----:R-:W-:-:S07]  /*0070*/  IMAD R9, R0, UR6, R9 ;  /* 0x0000000600097c24 */ /* 0x001fce000f8e0209 */
[----:B------:R-:W0:Y:S01]  /*0080*/  LDC.64 R6, c[0x0][0x390] ;  /* 0x0000e400ff067b82 */ /* 0x000e220000000a00 */
[----:B--2---:R-:W-:-:S06]  /*0090*/  IMAD.WIDE.U32 R2, R9, 0x4, R2 ;  /* 0x0000000409027825 */ /* 0x004fcc00078e0002 */
[----:B-1----:R-:W2:Y:S01]  /*00a0*/  LDG.E R2, desc[UR4][R2.64] ;  /* 0x0000000402027981 */ /* 0x002ea2000c1e1900 */
[----:B---3--:R-:W-:-:S06]  /*00b0*/  IMAD.WIDE.U32 R4, R9, 0x4, R4 ;  /* 0x0000000409047825 */ /* 0x008fcc00078e0004 */
[----:B------:R-:W2:Y:S01]  /*00c0*/  LDG.E R5, desc[UR4][R4.64] ;  /* 0x0000000404057981 */ /* 0x000ea2000c1e1900 */
[----:B0-----:R-:W-:-:S04]  /*00d0*/  IMAD.WIDE.U32 R6, R9, 0x4, R6 ;  /* 0x0000000409067825 */ /* 0x001fc800078e0006 */
[----:B--2---:R-:W-:-:S05]  /*00e0*/  FADD R9, R2, R5 ;  /* 0x0000000502097221 */ /* 0x004fca0000000000 */
[----:B------:R-:W-:Y:S01]  /*00f0*/  STG.E desc[UR4][R6.64], R9 ;  /* 0x0000000906007986 */ /* 0x000fe2000c101904 */
[----:B------:R-:W-:Y:S05]  /*0100*/  EXIT ;  /* 0x000000000000794d */ /* 0x000fea0003800000 */
.L_x_29:
        /* <DEDUP_REMOVED lines=15> */
.L_x_38:


//--------------------- .nv.shared.reserved.0     --------------------------
	.section	.nv.shared.reserved.0,"aw",@nobits
	.weak		__nv_reservedSMEM_offset_0_alias
	.size		__nv_reservedSMEM_offset_0_alias, 0, 64
	.other		__nv_reservedSMEM_offset_0_alias,@"STO_CUDA_RESERVED_SHARED STV_DEFAULT"
__nv_reservedSMEM_offset_0_alias:
	.zero		0
	.zero		64


//--------------------- .nv.constant0._Z16cudaDensesoftmaxPfS_S_S_ --------------------------
	.section	.nv.constant0._Z16cudaDensesoftmaxPfS_S_S_,"a",@progbits
	.sectionflags	@""
	.align	4
.nv.constant0._Z16cudaDensesoftmaxPfS_S_S_:
	.zero		928


//--------------------- .nv.constant0._Z14cudaDensetanh2PfS_S_S_ --------------------------
	.section	.nv.constant0._Z14cudaDensetanh2PfS_S_S_,"a",@progbits
	.sectionflags	@""
	.align	4
.nv.constant0._Z14cudaDensetanh2PfS_S_S_:
	.zero		928


//--------------------- .nv.constant0._Z14cudaDensetanh1PfS_S_S_ --------------------------
	.section	.nv.constant0._Z14cudaDensetanh1PfS_S_S_,"a",@progbits
	.sectionflags	@""
	.align	4
.nv.constant0._Z14cudaDensetanh1PfS_S_S_:
	.zero		928


//--------------------- .nv.constant0._Z16cudaDownSamplingPfS_ --------------------------
	.section	.nv.constant0._Z16cudaDownSamplingPfS_,"a",@progbits
	.sectionflags	@""
	.align	4
.nv.constant0._Z16cudaDownSamplingPfS_:
	.zero		912


//--------------------- .nv.constant0._Z15cudaConvolutionPfS_S_ --------------------------
	.section	.nv.constant0._Z15cudaConvolutionPfS_S_,"a",@progbits
	.sectionflags	@""
	.align	4
.nv.constant0._Z15cudaConvolutionPfS_S_:
	.zero		920


//--------------------- .nv.constant0._Z8zero_padPfS_ --------------------------
	.section	.nv.constant0._Z8zero_padPfS_,"a",@progbits
	.sectionflags	@""
	.align	4
.nv.constant0._Z8zero_padPfS_:
	.zero		912


//--------------------- .nv.constant0._Z14cudaMatrixMultPfS_S_ --------------------------
	.section	.nv.constant0._Z14cudaMatrixMultPfS_S_,"a",@progbits
	.sectionflags	@""
	.align	4
.nv.constant0._Z14cudaMatrixMultPfS_S_:
	.zero		920


//--------------------- .nv.constant0._Z13cudaMatrixAddPfS_S_ --------------------------
	.section	.nv.constant0._Z13cudaMatrixAddPfS_S_,"a",@progbits
	.sectionflags	@""
	.align	4
.nv.constant0._Z13cudaMatrixAddPfS_S_:
	.zero		920


//--------------------- SYMBOLS --------------------------

	.type		.nv.reservedSmem.offset0,@object
	.size		.nv.reservedSmem.offset0,0x4
